//
// Generated by NVIDIA NVVM Compiler
//
// Compiler Build ID: CL-36424714
// Cuda compilation tools, release 13.0, V13.0.88
// Based on NVVM 20.0.0
//

.version 9.0
.target sm_100
.address_size 64

	// .globl	_Z7kernel1PfPhmm
.extern .func  (.param .b32 func_retval0) vprintf
(
	.param .b64 vprintf_param_0,
	.param .b64 vprintf_param_1
)
;
// _ZZ18find_meta_parallelILi3EEvPfPhiE5sdata has been demoted
.global .align 1 .b8 _ZN34_INTERNAL_fa69216a_4_k_cu_56effa994cuda3std3__45__cpo5beginE[1];
.global .align 1 .b8 _ZN34_INTERNAL_fa69216a_4_k_cu_56effa994cuda3std3__45__cpo3endE[1];
.global .align 1 .b8 _ZN34_INTERNAL_fa69216a_4_k_cu_56effa994cuda3std3__45__cpo6cbeginE[1];
.global .align 1 .b8 _ZN34_INTERNAL_fa69216a_4_k_cu_56effa994cuda3std3__45__cpo4cendE[1];
.global .align 1 .b8 _ZN34_INTERNAL_fa69216a_4_k_cu_56effa994cuda3std3__45__cpo6rbeginE[1];
.global .align 1 .b8 _ZN34_INTERNAL_fa69216a_4_k_cu_56effa994cuda3std3__45__cpo4rendE[1];
.global .align 1 .b8 _ZN34_INTERNAL_fa69216a_4_k_cu_56effa994cuda3std3__45__cpo7crbeginE[1];
.global .align 1 .b8 _ZN34_INTERNAL_fa69216a_4_k_cu_56effa994cuda3std3__45__cpo5crendE[1];
.global .align 1 .b8 _ZN34_INTERNAL_fa69216a_4_k_cu_56effa994cuda3std3__436_GLOBAL__N__fa69216a_4_k_cu_56effa996ignoreE[1];
.global .align 1 .b8 _ZN34_INTERNAL_fa69216a_4_k_cu_56effa994cuda3std3__419piecewise_constructE[1];
.global .align 1 .b8 _ZN34_INTERNAL_fa69216a_4_k_cu_56effa994cuda3std3__48in_placeE[1];
.global .align 1 .b8 _ZN34_INTERNAL_fa69216a_4_k_cu_56effa994cuda3std3__420unreachable_sentinelE[1];
.global .align 1 .b8 _ZN34_INTERNAL_fa69216a_4_k_cu_56effa994cuda3std3__47nulloptE[1];
.global .align 1 .b8 _ZN34_INTERNAL_fa69216a_4_k_cu_56effa994cuda3std3__48unexpectE[1];
.global .align 1 .b8 _ZN34_INTERNAL_fa69216a_4_k_cu_56effa994cuda3std6ranges3__45__cpo4swapE[1];
.global .align 1 .b8 _ZN34_INTERNAL_fa69216a_4_k_cu_56effa994cuda3std6ranges3__45__cpo9iter_moveE[1];
.global .align 1 .b8 _ZN34_INTERNAL_fa69216a_4_k_cu_56effa994cuda3std6ranges3__45__cpo5beginE[1];
.global .align 1 .b8 _ZN34_INTERNAL_fa69216a_4_k_cu_56effa994cuda3std6ranges3__45__cpo3endE[1];
.global .align 1 .b8 _ZN34_INTERNAL_fa69216a_4_k_cu_56effa994cuda3std6ranges3__45__cpo6cbeginE[1];
.global .align 1 .b8 _ZN34_INTERNAL_fa69216a_4_k_cu_56effa994cuda3std6ranges3__45__cpo4cendE[1];
.global .align 1 .b8 _ZN34_INTERNAL_fa69216a_4_k_cu_56effa994cuda3std6ranges3__45__cpo7advanceE[1];
.global .align 1 .b8 _ZN34_INTERNAL_fa69216a_4_k_cu_56effa994cuda3std6ranges3__45__cpo9iter_swapE[1];
.global .align 1 .b8 _ZN34_INTERNAL_fa69216a_4_k_cu_56effa994cuda3std6ranges3__45__cpo4nextE[1];
.global .align 1 .b8 _ZN34_INTERNAL_fa69216a_4_k_cu_56effa994cuda3std6ranges3__45__cpo4prevE[1];
.global .align 1 .b8 _ZN34_INTERNAL_fa69216a_4_k_cu_56effa994cuda3std6ranges3__45__cpo4dataE[1];
.global .align 1 .b8 _ZN34_INTERNAL_fa69216a_4_k_cu_56effa994cuda3std6ranges3__45__cpo5cdataE[1];
.global .align 1 .b8 _ZN34_INTERNAL_fa69216a_4_k_cu_56effa994cuda3std6ranges3__45__cpo4sizeE[1];
.global .align 1 .b8 _ZN34_INTERNAL_fa69216a_4_k_cu_56effa994cuda3std6ranges3__45__cpo5ssizeE[1];
.global .align 1 .b8 _ZN34_INTERNAL_fa69216a_4_k_cu_56effa994cuda3std6ranges3__45__cpo8distanceE[1];
.global .align 1 .b8 _ZN34_INTERNAL_fa69216a_4_k_cu_56effa996thrust24THRUST_300001_SM_1000_NS8cuda_cub3parE[1];
.global .align 1 .b8 _ZN34_INTERNAL_fa69216a_4_k_cu_56effa996thrust24THRUST_300001_SM_1000_NS8cuda_cub10par_nosyncE[1];
.global .align 1 .b8 _ZN34_INTERNAL_fa69216a_4_k_cu_56effa996thrust24THRUST_300001_SM_1000_NS6system6detail10sequential3seqE[1];
.global .align 1 .b8 _ZN34_INTERNAL_fa69216a_4_k_cu_56effa996thrust24THRUST_300001_SM_1000_NS12placeholders2_1E[1];
.global .align 1 .b8 _ZN34_INTERNAL_fa69216a_4_k_cu_56effa996thrust24THRUST_300001_SM_1000_NS12placeholders2_2E[1];
.global .align 1 .b8 _ZN34_INTERNAL_fa69216a_4_k_cu_56effa996thrust24THRUST_300001_SM_1000_NS12placeholders2_3E[1];
.global .align 1 .b8 _ZN34_INTERNAL_fa69216a_4_k_cu_56effa996thrust24THRUST_300001_SM_1000_NS12placeholders2_4E[1];
.global .align 1 .b8 _ZN34_INTERNAL_fa69216a_4_k_cu_56effa996thrust24THRUST_300001_SM_1000_NS12placeholders2_5E[1];
.global .align 1 .b8 _ZN34_INTERNAL_fa69216a_4_k_cu_56effa996thrust24THRUST_300001_SM_1000_NS12placeholders2_6E[1];
.global .align 1 .b8 _ZN34_INTERNAL_fa69216a_4_k_cu_56effa996thrust24THRUST_300001_SM_1000_NS12placeholders2_7E[1];
.global .align 1 .b8 _ZN34_INTERNAL_fa69216a_4_k_cu_56effa996thrust24THRUST_300001_SM_1000_NS12placeholders2_8E[1];
.global .align 1 .b8 _ZN34_INTERNAL_fa69216a_4_k_cu_56effa996thrust24THRUST_300001_SM_1000_NS12placeholders2_9E[1];
.global .align 1 .b8 _ZN34_INTERNAL_fa69216a_4_k_cu_56effa996thrust24THRUST_300001_SM_1000_NS12placeholders3_10E[1];
.global .align 1 .b8 _ZN34_INTERNAL_fa69216a_4_k_cu_56effa996thrust24THRUST_300001_SM_1000_NS3seqE[1];
.global .align 1 .b8 $str[20] = {109, 101, 116, 97, 95, 98, 117, 102, 102, 91, 37, 100, 93, 32, 61, 32, 37, 102, 10};
.global .align 1 .b8 $str$1[16] = {105, 110, 112, 117, 116, 91, 37, 100, 93, 32, 61, 32, 37, 102, 10};
.global .align 1 .b8 $str$2[15] = {109, 101, 116, 97, 91, 37, 100, 93, 32, 61, 32, 37, 117, 10};

.visible .entry _Z7kernel1PfPhmm(
	.param .u64 .ptr .align 1 _Z7kernel1PfPhmm_param_0,
	.param .u64 .ptr .align 1 _Z7kernel1PfPhmm_param_1,
	.param .u64 _Z7kernel1PfPhmm_param_2,
	.param .u64 _Z7kernel1PfPhmm_param_3
)
{
	.local .align 16 .b8 	__local_depot0[32];
	.reg .b64 	%SP;
	.reg .b64 	%SPL;
	.reg .pred 	%p<29>;
	.reg .b32 	%r<240>;
	.reg .b32 	%f<50>;
	.reg .b64 	%rd<123>;
	.reg .b64 	%fd<32>;
	// demoted variable
	.shared .align 4 .b8 _ZZ18find_meta_parallelILi3EEvPfPhiE5sdata[8192];
	mov.u64 	%SPL, __local_depot0;
	cvta.local.u64 	%SP, %SPL;
	ld.param.u64 	%rd39, [_Z7kernel1PfPhmm_param_0];
	ld.param.u64 	%rd40, [_Z7kernel1PfPhmm_param_1];
	ld.param.u64 	%rd37, [_Z7kernel1PfPhmm_param_2];
	ld.param.u64 	%rd38, [_Z7kernel1PfPhmm_param_3];
	cvta.to.global.u64 	%rd1, %rd40;
	cvta.to.global.u64 	%rd2, %rd39;
	setp.eq.s64 	%p1, %rd37, 0;
	@%p1 bra 	$L__BB0_13;
	setp.lt.u64 	%p2, %rd37, 16;
	mov.b64 	%rd110, 0;
	@%p2 bra 	$L__BB0_4;
	mov.b64 	%rd116, 0;
	mov.b32 	%r236, 7;
	and.b64  	%rd110, %rd37, -16;
	add.u64 	%rd43, %SP, 16;
	mov.u64 	%rd45, $str$1;
	mov.u64 	%rd115, %rd2;
$L__BB0_3:
	.pragma "nounroll";
	add.s32 	%r20, %r236, -7;
	ld.global.f32 	%f1, [%rd115];
	cvt.f64.f32 	%fd1, %f1;
	cvta.to.local.u64 	%rd44, %rd43;
	st.local.u32 	[%rd44], %r20;
	st.local.f64 	[%rd44+8], %fd1;
	cvta.global.u64 	%rd46, %rd45;
	{ // callseq 0, 0
	.param .b64 param0;
	st.param.b64 	[param0], %rd46;
	.param .b64 param1;
	st.param.b64 	[param1], %rd43;
	.param .b32 retval0;
	call.uni (retval0), 
	vprintf, 
	(
	param0, 
	param1
	);
	ld.param.b32 	%r21, [retval0];
	} // callseq 0
	add.s32 	%r23, %r236, -6;
	shl.b64 	%rd47, %rd116, 2;
	and.b64  	%rd48, %rd47, 17179869120;
	add.s64 	%rd49, %rd2, %rd48;
	ld.global.f32 	%f2, [%rd49+4];
	cvt.f64.f32 	%fd2, %f2;
	st.local.u32 	[%rd44], %r23;
	st.local.f64 	[%rd44+8], %fd2;
	{ // callseq 1, 0
	.param .b64 param0;
	st.param.b64 	[param0], %rd46;
	.param .b64 param1;
	st.param.b64 	[param1], %rd43;
	.param .b32 retval0;
	call.uni (retval0), 
	vprintf, 
	(
	param0, 
	param1
	);
	ld.param.b32 	%r24, [retval0];
	} // callseq 1
	add.s32 	%r26, %r236, -5;
	ld.global.f32 	%f3, [%rd49+8];
	cvt.f64.f32 	%fd3, %f3;
	st.local.u32 	[%rd44], %r26;
	st.local.f64 	[%rd44+8], %fd3;
	{ // callseq 2, 0
	.param .b64 param0;
	st.param.b64 	[param0], %rd46;
	.param .b64 param1;
	st.param.b64 	[param1], %rd43;
	.param .b32 retval0;
	call.uni (retval0), 
	vprintf, 
	(
	param0, 
	param1
	);
	ld.param.b32 	%r27, [retval0];
	} // callseq 2
	add.s32 	%r29, %r236, -4;
	ld.global.f32 	%f4, [%rd49+12];
	cvt.f64.f32 	%fd4, %f4;
	st.local.u32 	[%rd44], %r29;
	st.local.f64 	[%rd44+8], %fd4;
	{ // callseq 3, 0
	.param .b64 param0;
	st.param.b64 	[param0], %rd46;
	.param .b64 param1;
	st.param.b64 	[param1], %rd43;
	.param .b32 retval0;
	call.uni (retval0), 
	vprintf, 
	(
	param0, 
	param1
	);
	ld.param.b32 	%r30, [retval0];
	} // callseq 3
	add.s32 	%r32, %r236, -3;
	ld.global.f32 	%f5, [%rd49+16];
	cvt.f64.f32 	%fd5, %f5;
	st.local.u32 	[%rd44], %r32;
	st.local.f64 	[%rd44+8], %fd5;
	{ // callseq 4, 0
	.param .b64 param0;
	st.param.b64 	[param0], %rd46;
	.param .b64 param1;
	st.param.b64 	[param1], %rd43;
	.param .b32 retval0;
	call.uni (retval0), 
	vprintf, 
	(
	param0, 
	param1
	);
	ld.param.b32 	%r33, [retval0];
	} // callseq 4
	add.s32 	%r35, %r236, -2;
	ld.global.f32 	%f6, [%rd49+20];
	cvt.f64.f32 	%fd6, %f6;
	st.local.u32 	[%rd44], %r35;
	st.local.f64 	[%rd44+8], %fd6;
	{ // callseq 5, 0
	.param .b64 param0;
	st.param.b64 	[param0], %rd46;
	.param .b64 param1;
	st.param.b64 	[param1], %rd43;
	.param .b32 retval0;
	call.uni (retval0), 
	vprintf, 
	(
	param0, 
	param1
	);
	ld.param.b32 	%r36, [retval0];
	} // callseq 5
	add.s32 	%r38, %r236, -1;
	ld.global.f32 	%f7, [%rd49+24];
	cvt.f64.f32 	%fd7, %f7;
	st.local.u32 	[%rd44], %r38;
	st.local.f64 	[%rd44+8], %fd7;
	{ // callseq 6, 0
	.param .b64 param0;
	st.param.b64 	[param0], %rd46;
	.param .b64 param1;
	st.param.b64 	[param1], %rd43;
	.param .b32 retval0;
	call.uni (retval0), 
	vprintf, 
	(
	param0, 
	param1
	);
	ld.param.b32 	%r39, [retval0];
	} // callseq 6
	add.s32 	%r41, %r236, 8;
	ld.global.f32 	%f8, [%rd49+28];
	cvt.f64.f32 	%fd8, %f8;
	st.local.u32 	[%rd44], %r236;
	st.local.f64 	[%rd44+8], %fd8;
	{ // callseq 7, 0
	.param .b64 param0;
	st.param.b64 	[param0], %rd46;
	.param .b64 param1;
	st.param.b64 	[param1], %rd43;
	.param .b32 retval0;
	call.uni (retval0), 
	vprintf, 
	(
	param0, 
	param1
	);
	ld.param.b32 	%r42, [retval0];
	} // callseq 7
	add.s32 	%r44, %r236, 1;
	ld.global.f32 	%f9, [%rd49+32];
	cvt.f64.f32 	%fd9, %f9;
	st.local.u32 	[%rd44], %r44;
	st.local.f64 	[%rd44+8], %fd9;
	{ // callseq 8, 0
	.param .b64 param0;
	st.param.b64 	[param0], %rd46;
	.param .b64 param1;
	st.param.b64 	[param1], %rd43;
	.param .b32 retval0;
	call.uni (retval0), 
	vprintf, 
	(
	param0, 
	param1
	);
	ld.param.b32 	%r45, [retval0];
	} // callseq 8
	add.s32 	%r47, %r236, 2;
	ld.global.f32 	%f10, [%rd49+36];
	cvt.f64.f32 	%fd10, %f10;
	st.local.u32 	[%rd44], %r47;
	st.local.f64 	[%rd44+8], %fd10;
	{ // callseq 9, 0
	.param .b64 param0;
	st.param.b64 	[param0], %rd46;
	.param .b64 param1;
	st.param.b64 	[param1], %rd43;
	.param .b32 retval0;
	call.uni (retval0), 
	vprintf, 
	(
	param0, 
	param1
	);
	ld.param.b32 	%r48, [retval0];
	} // callseq 9
	add.s32 	%r50, %r236, 3;
	ld.global.f32 	%f11, [%rd49+40];
	cvt.f64.f32 	%fd11, %f11;
	st.local.u32 	[%rd44], %r50;
	st.local.f64 	[%rd44+8], %fd11;
	{ // callseq 10, 0
	.param .b64 param0;
	st.param.b64 	[param0], %rd46;
	.param .b64 param1;
	st.param.b64 	[param1], %rd43;
	.param .b32 retval0;
	call.uni (retval0), 
	vprintf, 
	(
	param0, 
	param1
	);
	ld.param.b32 	%r51, [retval0];
	} // callseq 10
	add.s32 	%r53, %r236, 4;
	ld.global.f32 	%f12, [%rd49+44];
	cvt.f64.f32 	%fd12, %f12;
	st.local.u32 	[%rd44], %r53;
	st.local.f64 	[%rd44+8], %fd12;
	{ // callseq 11, 0
	.param .b64 param0;
	st.param.b64 	[param0], %rd46;
	.param .b64 param1;
	st.param.b64 	[param1], %rd43;
	.param .b32 retval0;
	call.uni (retval0), 
	vprintf, 
	(
	param0, 
	param1
	);
	ld.param.b32 	%r54, [retval0];
	} // callseq 11
	add.s32 	%r56, %r236, 5;
	ld.global.f32 	%f13, [%rd49+48];
	cvt.f64.f32 	%fd13, %f13;
	st.local.u32 	[%rd44], %r56;
	st.local.f64 	[%rd44+8], %fd13;
	{ // callseq 12, 0
	.param .b64 param0;
	st.param.b64 	[param0], %rd46;
	.param .b64 param1;
	st.param.b64 	[param1], %rd43;
	.param .b32 retval0;
	call.uni (retval0), 
	vprintf, 
	(
	param0, 
	param1
	);
	ld.param.b32 	%r57, [retval0];
	} // callseq 12
	add.s32 	%r59, %r236, 6;
	ld.global.f32 	%f14, [%rd49+52];
	cvt.f64.f32 	%fd14, %f14;
	st.local.u32 	[%rd44], %r59;
	st.local.f64 	[%rd44+8], %fd14;
	{ // callseq 13, 0
	.param .b64 param0;
	st.param.b64 	[param0], %rd46;
	.param .b64 param1;
	st.param.b64 	[param1], %rd43;
	.param .b32 retval0;
	call.uni (retval0), 
	vprintf, 
	(
	param0, 
	param1
	);
	ld.param.b32 	%r60, [retval0];
	} // callseq 13
	add.s32 	%r62, %r236, 7;
	ld.global.f32 	%f15, [%rd49+56];
	cvt.f64.f32 	%fd15, %f15;
	st.local.u32 	[%rd44], %r62;
	st.local.f64 	[%rd44+8], %fd15;
	{ // callseq 14, 0
	.param .b64 param0;
	st.param.b64 	[param0], %rd46;
	.param .b64 param1;
	st.param.b64 	[param1], %rd43;
	.param .b32 retval0;
	call.uni (retval0), 
	vprintf, 
	(
	param0, 
	param1
	);
	ld.param.b32 	%r63, [retval0];
	} // callseq 14
	ld.global.f32 	%f16, [%rd49+60];
	cvt.f64.f32 	%fd16, %f16;
	st.local.u32 	[%rd44], %r41;
	st.local.f64 	[%rd44+8], %fd16;
	{ // callseq 15, 0
	.param .b64 param0;
	st.param.b64 	[param0], %rd46;
	.param .b64 param1;
	st.param.b64 	[param1], %rd43;
	.param .b32 retval0;
	call.uni (retval0), 
	vprintf, 
	(
	param0, 
	param1
	);
	ld.param.b32 	%r65, [retval0];
	} // callseq 15
	add.s64 	%rd116, %rd116, 16;
	sub.s64 	%rd50, %rd116, %rd110;
	add.s32 	%r236, %r236, 16;
	add.s64 	%rd115, %rd115, 64;
	setp.eq.s64 	%p3, %rd50, 0;
	@%p3 bra 	$L__BB0_4;
	bra.uni 	$L__BB0_3;
$L__BB0_4:
	and.b64  	%rd4, %rd37, 15;
	setp.eq.s64 	%p4, %rd4, 0;
	@%p4 bra 	$L__BB0_13;
	add.u64 	%rd51, %SP, 16;
	add.u64 	%rd5, %SPL, 16;
	and.b64  	%rd6, %rd37, 7;
	setp.lt.u64 	%p5, %rd4, 8;
	@%p5 bra 	$L__BB0_7;
	cvt.u32.u64 	%r67, %rd110;
	shl.b64 	%rd52, %rd110, 2;
	add.s64 	%rd53, %rd2, %rd52;
	ld.global.f32 	%f17, [%rd53];
	cvt.f64.f32 	%fd17, %f17;
	st.local.u32 	[%rd5], %r67;
	st.local.f64 	[%rd5+8], %fd17;
	mov.u64 	%rd54, $str$1;
	cvta.global.u64 	%rd55, %rd54;
	{ // callseq 16, 0
	.param .b64 param0;
	st.param.b64 	[param0], %rd55;
	.param .b64 param1;
	st.param.b64 	[param1], %rd51;
	.param .b32 retval0;
	call.uni (retval0), 
	vprintf, 
	(
	param0, 
	param1
	);
	ld.param.b32 	%r68, [retval0];
	} // callseq 16
	add.s32 	%r70, %r67, 1;
	and.b64  	%rd57, %rd52, 17179869180;
	add.s64 	%rd58, %rd2, %rd57;
	ld.global.f32 	%f18, [%rd58+4];
	cvt.f64.f32 	%fd18, %f18;
	st.local.u32 	[%rd5], %r70;
	st.local.f64 	[%rd5+8], %fd18;
	{ // callseq 17, 0
	.param .b64 param0;
	st.param.b64 	[param0], %rd55;
	.param .b64 param1;
	st.param.b64 	[param1], %rd51;
	.param .b32 retval0;
	call.uni (retval0), 
	vprintf, 
	(
	param0, 
	param1
	);
	ld.param.b32 	%r71, [retval0];
	} // callseq 17
	add.s32 	%r73, %r67, 2;
	ld.global.f32 	%f19, [%rd58+8];
	cvt.f64.f32 	%fd19, %f19;
	st.local.u32 	[%rd5], %r73;
	st.local.f64 	[%rd5+8], %fd19;
	{ // callseq 18, 0
	.param .b64 param0;
	st.param.b64 	[param0], %rd55;
	.param .b64 param1;
	st.param.b64 	[param1], %rd51;
	.param .b32 retval0;
	call.uni (retval0), 
	vprintf, 
	(
	param0, 
	param1
	);
	ld.param.b32 	%r74, [retval0];
	} // callseq 18
	add.s32 	%r76, %r67, 3;
	ld.global.f32 	%f20, [%rd58+12];
	cvt.f64.f32 	%fd20, %f20;
	st.local.u32 	[%rd5], %r76;
	st.local.f64 	[%rd5+8], %fd20;
	{ // callseq 19, 0
	.param .b64 param0;
	st.param.b64 	[param0], %rd55;
	.param .b64 param1;
	st.param.b64 	[param1], %rd51;
	.param .b32 retval0;
	call.uni (retval0), 
	vprintf, 
	(
	param0, 
	param1
	);
	ld.param.b32 	%r77, [retval0];
	} // callseq 19
	add.s32 	%r79, %r67, 4;
	ld.global.f32 	%f21, [%rd58+16];
	cvt.f64.f32 	%fd21, %f21;
	st.local.u32 	[%rd5], %r79;
	st.local.f64 	[%rd5+8], %fd21;
	{ // callseq 20, 0
	.param .b64 param0;
	st.param.b64 	[param0], %rd55;
	.param .b64 param1;
	st.param.b64 	[param1], %rd51;
	.param .b32 retval0;
	call.uni (retval0), 
	vprintf, 
	(
	param0, 
	param1
	);
	ld.param.b32 	%r80, [retval0];
	} // callseq 20
	add.s32 	%r82, %r67, 5;
	ld.global.f32 	%f22, [%rd58+20];
	cvt.f64.f32 	%fd22, %f22;
	st.local.u32 	[%rd5], %r82;
	st.local.f64 	[%rd5+8], %fd22;
	{ // callseq 21, 0
	.param .b64 param0;
	st.param.b64 	[param0], %rd55;
	.param .b64 param1;
	st.param.b64 	[param1], %rd51;
	.param .b32 retval0;
	call.uni (retval0), 
	vprintf, 
	(
	param0, 
	param1
	);
	ld.param.b32 	%r83, [retval0];
	} // callseq 21
	add.s32 	%r85, %r67, 6;
	ld.global.f32 	%f23, [%rd58+24];
	cvt.f64.f32 	%fd23, %f23;
	st.local.u32 	[%rd5], %r85;
	st.local.f64 	[%rd5+8], %fd23;
	{ // callseq 22, 0
	.param .b64 param0;
	st.param.b64 	[param0], %rd55;
	.param .b64 param1;
	st.param.b64 	[param1], %rd51;
	.param .b32 retval0;
	call.uni (retval0), 
	vprintf, 
	(
	param0, 
	param1
	);
	ld.param.b32 	%r86, [retval0];
	} // callseq 22
	add.s32 	%r88, %r67, 7;
	ld.global.f32 	%f24, [%rd58+28];
	cvt.f64.f32 	%fd24, %f24;
	st.local.u32 	[%rd5], %r88;
	st.local.f64 	[%rd5+8], %fd24;
	{ // callseq 23, 0
	.param .b64 param0;
	st.param.b64 	[param0], %rd55;
	.param .b64 param1;
	st.param.b64 	[param1], %rd51;
	.param .b32 retval0;
	call.uni (retval0), 
	vprintf, 
	(
	param0, 
	param1
	);
	ld.param.b32 	%r89, [retval0];
	} // callseq 23
	add.s64 	%rd59, %rd110, 8;
	and.b64  	%rd110, %rd59, 4294967295;
$L__BB0_7:
	setp.eq.s64 	%p6, %rd6, 0;
	@%p6 bra 	$L__BB0_13;
	and.b64  	%rd113, %rd37, 3;
	setp.lt.u64 	%p7, %rd6, 4;
	@%p7 bra 	$L__BB0_10;
	cvt.u32.u64 	%r91, %rd110;
	shl.b64 	%rd60, %rd110, 2;
	add.s64 	%rd61, %rd2, %rd60;
	ld.global.f32 	%f25, [%rd61];
	cvt.f64.f32 	%fd25, %f25;
	st.local.u32 	[%rd5], %r91;
	st.local.f64 	[%rd5+8], %fd25;
	mov.u64 	%rd62, $str$1;
	cvta.global.u64 	%rd63, %rd62;
	{ // callseq 24, 0
	.param .b64 param0;
	st.param.b64 	[param0], %rd63;
	.param .b64 param1;
	st.param.b64 	[param1], %rd51;
	.param .b32 retval0;
	call.uni (retval0), 
	vprintf, 
	(
	param0, 
	param1
	);
	ld.param.b32 	%r92, [retval0];
	} // callseq 24
	add.s32 	%r94, %r91, 1;
	and.b64  	%rd65, %rd60, 17179869180;
	add.s64 	%rd66, %rd2, %rd65;
	ld.global.f32 	%f26, [%rd66+4];
	cvt.f64.f32 	%fd26, %f26;
	st.local.u32 	[%rd5], %r94;
	st.local.f64 	[%rd5+8], %fd26;
	{ // callseq 25, 0
	.param .b64 param0;
	st.param.b64 	[param0], %rd63;
	.param .b64 param1;
	st.param.b64 	[param1], %rd51;
	.param .b32 retval0;
	call.uni (retval0), 
	vprintf, 
	(
	param0, 
	param1
	);
	ld.param.b32 	%r95, [retval0];
	} // callseq 25
	add.s32 	%r97, %r91, 2;
	ld.global.f32 	%f27, [%rd66+8];
	cvt.f64.f32 	%fd27, %f27;
	st.local.u32 	[%rd5], %r97;
	st.local.f64 	[%rd5+8], %fd27;
	{ // callseq 26, 0
	.param .b64 param0;
	st.param.b64 	[param0], %rd63;
	.param .b64 param1;
	st.param.b64 	[param1], %rd51;
	.param .b32 retval0;
	call.uni (retval0), 
	vprintf, 
	(
	param0, 
	param1
	);
	ld.param.b32 	%r98, [retval0];
	} // callseq 26
	add.s32 	%r100, %r91, 3;
	ld.global.f32 	%f28, [%rd66+12];
	cvt.f64.f32 	%fd28, %f28;
	st.local.u32 	[%rd5], %r100;
	st.local.f64 	[%rd5+8], %fd28;
	{ // callseq 27, 0
	.param .b64 param0;
	st.param.b64 	[param0], %rd63;
	.param .b64 param1;
	st.param.b64 	[param1], %rd51;
	.param .b32 retval0;
	call.uni (retval0), 
	vprintf, 
	(
	param0, 
	param1
	);
	ld.param.b32 	%r101, [retval0];
	} // callseq 27
	add.s64 	%rd67, %rd110, 4;
	and.b64  	%rd110, %rd67, 4294967295;
$L__BB0_10:
	setp.eq.s64 	%p8, %rd113, 0;
	@%p8 bra 	$L__BB0_13;
	mov.u64 	%rd70, $str$1;
$L__BB0_12:
	.pragma "nounroll";
	shl.b64 	%rd68, %rd110, 2;
	add.s64 	%rd69, %rd2, %rd68;
	ld.global.f32 	%f29, [%rd69];
	cvt.f64.f32 	%fd29, %f29;
	st.local.u32 	[%rd5], %rd110;
	st.local.f64 	[%rd5+8], %fd29;
	cvta.global.u64 	%rd71, %rd70;
	{ // callseq 28, 0
	.param .b64 param0;
	st.param.b64 	[param0], %rd71;
	.param .b64 param1;
	st.param.b64 	[param1], %rd51;
	.param .b32 retval0;
	call.uni (retval0), 
	vprintf, 
	(
	param0, 
	param1
	);
	ld.param.b32 	%r103, [retval0];
	} // callseq 28
	add.s64 	%rd73, %rd110, 1;
	and.b64  	%rd110, %rd73, 4294967295;
	add.s64 	%rd113, %rd113, -1;
	setp.ne.s64 	%p9, %rd113, 0;
	@%p9 bra 	$L__BB0_12;
$L__BB0_13:
	setp.eq.s64 	%p10, %rd38, 0;
	@%p10 bra 	$L__BB0_26;
	setp.lt.u64 	%p11, %rd38, 16;
	mov.b64 	%rd118, 0;
	@%p11 bra 	$L__BB0_17;
	mov.b64 	%rd117, 0;
	mov.b32 	%r237, 7;
	and.b64  	%rd118, %rd38, -16;
	add.u64 	%rd77, %SP, 16;
	mov.u64 	%rd79, $str$2;
$L__BB0_16:
	.pragma "nounroll";
	add.s32 	%r106, %r237, -7;
	add.s64 	%rd76, %rd1, %rd117;
	ld.global.u8 	%r107, [%rd76];
	cvta.to.local.u64 	%rd78, %rd77;
	st.local.v2.u32 	[%rd78], {%r106, %r107};
	cvta.global.u64 	%rd80, %rd79;
	{ // callseq 29, 0
	.param .b64 param0;
	st.param.b64 	[param0], %rd80;
	.param .b64 param1;
	st.param.b64 	[param1], %rd77;
	.param .b32 retval0;
	call.uni (retval0), 
	vprintf, 
	(
	param0, 
	param1
	);
	ld.param.b32 	%r108, [retval0];
	} // callseq 29
	add.s32 	%r110, %r237, -6;
	and.b64  	%rd81, %rd117, 4294967280;
	add.s64 	%rd82, %rd1, %rd81;
	ld.global.u8 	%r111, [%rd82+1];
	st.local.v2.u32 	[%rd78], {%r110, %r111};
	{ // callseq 30, 0
	.param .b64 param0;
	st.param.b64 	[param0], %rd80;
	.param .b64 param1;
	st.param.b64 	[param1], %rd77;
	.param .b32 retval0;
	call.uni (retval0), 
	vprintf, 
	(
	param0, 
	param1
	);
	ld.param.b32 	%r112, [retval0];
	} // callseq 30
	add.s32 	%r114, %r237, -5;
	ld.global.u8 	%r115, [%rd82+2];
	st.local.v2.u32 	[%rd78], {%r114, %r115};
	{ // callseq 31, 0
	.param .b64 param0;
	st.param.b64 	[param0], %rd80;
	.param .b64 param1;
	st.param.b64 	[param1], %rd77;
	.param .b32 retval0;
	call.uni (retval0), 
	vprintf, 
	(
	param0, 
	param1
	);
	ld.param.b32 	%r116, [retval0];
	} // callseq 31
	add.s32 	%r118, %r237, -4;
	ld.global.u8 	%r119, [%rd82+3];
	st.local.v2.u32 	[%rd78], {%r118, %r119};
	{ // callseq 32, 0
	.param .b64 param0;
	st.param.b64 	[param0], %rd80;
	.param .b64 param1;
	st.param.b64 	[param1], %rd77;
	.param .b32 retval0;
	call.uni (retval0), 
	vprintf, 
	(
	param0, 
	param1
	);
	ld.param.b32 	%r120, [retval0];
	} // callseq 32
	add.s32 	%r122, %r237, -3;
	ld.global.u8 	%r123, [%rd82+4];
	st.local.v2.u32 	[%rd78], {%r122, %r123};
	{ // callseq 33, 0
	.param .b64 param0;
	st.param.b64 	[param0], %rd80;
	.param .b64 param1;
	st.param.b64 	[param1], %rd77;
	.param .b32 retval0;
	call.uni (retval0), 
	vprintf, 
	(
	param0, 
	param1
	);
	ld.param.b32 	%r124, [retval0];
	} // callseq 33
	add.s32 	%r126, %r237, -2;
	ld.global.u8 	%r127, [%rd82+5];
	st.local.v2.u32 	[%rd78], {%r126, %r127};
	{ // callseq 34, 0
	.param .b64 param0;
	st.param.b64 	[param0], %rd80;
	.param .b64 param1;
	st.param.b64 	[param1], %rd77;
	.param .b32 retval0;
	call.uni (retval0), 
	vprintf, 
	(
	param0, 
	param1
	);
	ld.param.b32 	%r128, [retval0];
	} // callseq 34
	add.s32 	%r130, %r237, -1;
	ld.global.u8 	%r131, [%rd82+6];
	st.local.v2.u32 	[%rd78], {%r130, %r131};
	{ // callseq 35, 0
	.param .b64 param0;
	st.param.b64 	[param0], %rd80;
	.param .b64 param1;
	st.param.b64 	[param1], %rd77;
	.param .b32 retval0;
	call.uni (retval0), 
	vprintf, 
	(
	param0, 
	param1
	);
	ld.param.b32 	%r132, [retval0];
	} // callseq 35
	add.s32 	%r134, %r237, 8;
	ld.global.u8 	%r135, [%rd82+7];
	st.local.v2.u32 	[%rd78], {%r237, %r135};
	{ // callseq 36, 0
	.param .b64 param0;
	st.param.b64 	[param0], %rd80;
	.param .b64 param1;
	st.param.b64 	[param1], %rd77;
	.param .b32 retval0;
	call.uni (retval0), 
	vprintf, 
	(
	param0, 
	param1
	);
	ld.param.b32 	%r136, [retval0];
	} // callseq 36
	add.s32 	%r138, %r237, 1;
	ld.global.u8 	%r139, [%rd82+8];
	st.local.v2.u32 	[%rd78], {%r138, %r139};
	{ // callseq 37, 0
	.param .b64 param0;
	st.param.b64 	[param0], %rd80;
	.param .b64 param1;
	st.param.b64 	[param1], %rd77;
	.param .b32 retval0;
	call.uni (retval0), 
	vprintf, 
	(
	param0, 
	param1
	);
	ld.param.b32 	%r140, [retval0];
	} // callseq 37
	add.s32 	%r142, %r237, 2;
	ld.global.u8 	%r143, [%rd82+9];
	st.local.v2.u32 	[%rd78], {%r142, %r143};
	{ // callseq 38, 0
	.param .b64 param0;
	st.param.b64 	[param0], %rd80;
	.param .b64 param1;
	st.param.b64 	[param1], %rd77;
	.param .b32 retval0;
	call.uni (retval0), 
	vprintf, 
	(
	param0, 
	param1
	);
	ld.param.b32 	%r144, [retval0];
	} // callseq 38
	add.s32 	%r146, %r237, 3;
	ld.global.u8 	%r147, [%rd82+10];
	st.local.v2.u32 	[%rd78], {%r146, %r147};
	{ // callseq 39, 0
	.param .b64 param0;
	st.param.b64 	[param0], %rd80;
	.param .b64 param1;
	st.param.b64 	[param1], %rd77;
	.param .b32 retval0;
	call.uni (retval0), 
	vprintf, 
	(
	param0, 
	param1
	);
	ld.param.b32 	%r148, [retval0];
	} // callseq 39
	add.s32 	%r150, %r237, 4;
	ld.global.u8 	%r151, [%rd82+11];
	st.local.v2.u32 	[%rd78], {%r150, %r151};
	{ // callseq 40, 0
	.param .b64 param0;
	st.param.b64 	[param0], %rd80;
	.param .b64 param1;
	st.param.b64 	[param1], %rd77;
	.param .b32 retval0;
	call.uni (retval0), 
	vprintf, 
	(
	param0, 
	param1
	);
	ld.param.b32 	%r152, [retval0];
	} // callseq 40
	add.s32 	%r154, %r237, 5;
	ld.global.u8 	%r155, [%rd82+12];
	st.local.v2.u32 	[%rd78], {%r154, %r155};
	{ // callseq 41, 0
	.param .b64 param0;
	st.param.b64 	[param0], %rd80;
	.param .b64 param1;
	st.param.b64 	[param1], %rd77;
	.param .b32 retval0;
	call.uni (retval0), 
	vprintf, 
	(
	param0, 
	param1
	);
	ld.param.b32 	%r156, [retval0];
	} // callseq 41
	add.s32 	%r158, %r237, 6;
	ld.global.u8 	%r159, [%rd82+13];
	st.local.v2.u32 	[%rd78], {%r158, %r159};
	{ // callseq 42, 0
	.param .b64 param0;
	st.param.b64 	[param0], %rd80;
	.param .b64 param1;
	st.param.b64 	[param1], %rd77;
	.param .b32 retval0;
	call.uni (retval0), 
	vprintf, 
	(
	param0, 
	param1
	);
	ld.param.b32 	%r160, [retval0];
	} // callseq 42
	add.s32 	%r162, %r237, 7;
	ld.global.u8 	%r163, [%rd82+14];
	st.local.v2.u32 	[%rd78], {%r162, %r163};
	{ // callseq 43, 0
	.param .b64 param0;
	st.param.b64 	[param0], %rd80;
	.param .b64 param1;
	st.param.b64 	[param1], %rd77;
	.param .b32 retval0;
	call.uni (retval0), 
	vprintf, 
	(
	param0, 
	param1
	);
	ld.param.b32 	%r164, [retval0];
	} // callseq 43
	ld.global.u8 	%r166, [%rd82+15];
	st.local.v2.u32 	[%rd78], {%r134, %r166};
	{ // callseq 44, 0
	.param .b64 param0;
	st.param.b64 	[param0], %rd80;
	.param .b64 param1;
	st.param.b64 	[param1], %rd77;
	.param .b32 retval0;
	call.uni (retval0), 
	vprintf, 
	(
	param0, 
	param1
	);
	ld.param.b32 	%r167, [retval0];
	} // callseq 44
	add.s64 	%rd117, %rd117, 16;
	sub.s64 	%rd83, %rd117, %rd118;
	add.s32 	%r237, %r237, 16;
	setp.ne.s64 	%p12, %rd83, 0;
	@%p12 bra 	$L__BB0_16;
$L__BB0_17:
	and.b64  	%rd25, %rd38, 15;
	setp.eq.s64 	%p13, %rd25, 0;
	@%p13 bra 	$L__BB0_26;
	add.u64 	%rd84, %SP, 16;
	add.u64 	%rd26, %SPL, 16;
	and.b64  	%rd27, %rd38, 7;
	setp.lt.u64 	%p14, %rd25, 8;
	@%p14 bra 	$L__BB0_20;
	cvt.u32.u64 	%r169, %rd118;
	add.s64 	%rd85, %rd1, %rd118;
	ld.global.u8 	%r170, [%rd85];
	st.local.v2.u32 	[%rd26], {%r169, %r170};
	mov.u64 	%rd86, $str$2;
	cvta.global.u64 	%rd87, %rd86;
	{ // callseq 45, 0
	.param .b64 param0;
	st.param.b64 	[param0], %rd87;
	.param .b64 param1;
	st.param.b64 	[param1], %rd84;
	.param .b32 retval0;
	call.uni (retval0), 
	vprintf, 
	(
	param0, 
	param1
	);
	ld.param.b32 	%r171, [retval0];
	} // callseq 45
	add.s32 	%r173, %r169, 1;
	and.b64  	%rd89, %rd118, 4294967295;
	add.s64 	%rd90, %rd1, %rd89;
	ld.global.u8 	%r174, [%rd90+1];
	st.local.v2.u32 	[%rd26], {%r173, %r174};
	{ // callseq 46, 0
	.param .b64 param0;
	st.param.b64 	[param0], %rd87;
	.param .b64 param1;
	st.param.b64 	[param1], %rd84;
	.param .b32 retval0;
	call.uni (retval0), 
	vprintf, 
	(
	param0, 
	param1
	);
	ld.param.b32 	%r175, [retval0];
	} // callseq 46
	add.s32 	%r177, %r169, 2;
	ld.global.u8 	%r178, [%rd90+2];
	st.local.v2.u32 	[%rd26], {%r177, %r178};
	{ // callseq 47, 0
	.param .b64 param0;
	st.param.b64 	[param0], %rd87;
	.param .b64 param1;
	st.param.b64 	[param1], %rd84;
	.param .b32 retval0;
	call.uni (retval0), 
	vprintf, 
	(
	param0, 
	param1
	);
	ld.param.b32 	%r179, [retval0];
	} // callseq 47
	add.s32 	%r181, %r169, 3;
	ld.global.u8 	%r182, [%rd90+3];
	st.local.v2.u32 	[%rd26], {%r181, %r182};
	{ // callseq 48, 0
	.param .b64 param0;
	st.param.b64 	[param0], %rd87;
	.param .b64 param1;
	st.param.b64 	[param1], %rd84;
	.param .b32 retval0;
	call.uni (retval0), 
	vprintf, 
	(
	param0, 
	param1
	);
	ld.param.b32 	%r183, [retval0];
	} // callseq 48
	add.s32 	%r185, %r169, 4;
	ld.global.u8 	%r186, [%rd90+4];
	st.local.v2.u32 	[%rd26], {%r185, %r186};
	{ // callseq 49, 0
	.param .b64 param0;
	st.param.b64 	[param0], %rd87;
	.param .b64 param1;
	st.param.b64 	[param1], %rd84;
	.param .b32 retval0;
	call.uni (retval0), 
	vprintf, 
	(
	param0, 
	param1
	);
	ld.param.b32 	%r187, [retval0];
	} // callseq 49
	add.s32 	%r189, %r169, 5;
	ld.global.u8 	%r190, [%rd90+5];
	st.local.v2.u32 	[%rd26], {%r189, %r190};
	{ // callseq 50, 0
	.param .b64 param0;
	st.param.b64 	[param0], %rd87;
	.param .b64 param1;
	st.param.b64 	[param1], %rd84;
	.param .b32 retval0;
	call.uni (retval0), 
	vprintf, 
	(
	param0, 
	param1
	);
	ld.param.b32 	%r191, [retval0];
	} // callseq 50
	add.s32 	%r193, %r169, 6;
	ld.global.u8 	%r194, [%rd90+6];
	st.local.v2.u32 	[%rd26], {%r193, %r194};
	{ // callseq 51, 0
	.param .b64 param0;
	st.param.b64 	[param0], %rd87;
	.param .b64 param1;
	st.param.b64 	[param1], %rd84;
	.param .b32 retval0;
	call.uni (retval0), 
	vprintf, 
	(
	param0, 
	param1
	);
	ld.param.b32 	%r195, [retval0];
	} // callseq 51
	add.s32 	%r197, %r169, 7;
	ld.global.u8 	%r198, [%rd90+7];
	st.local.v2.u32 	[%rd26], {%r197, %r198};
	{ // callseq 52, 0
	.param .b64 param0;
	st.param.b64 	[param0], %rd87;
	.param .b64 param1;
	st.param.b64 	[param1], %rd84;
	.param .b32 retval0;
	call.uni (retval0), 
	vprintf, 
	(
	param0, 
	param1
	);
	ld.param.b32 	%r199, [retval0];
	} // callseq 52
	add.s64 	%rd91, %rd118, 8;
	and.b64  	%rd118, %rd91, 4294967295;
$L__BB0_20:
	setp.eq.s64 	%p15, %rd27, 0;
	@%p15 bra 	$L__BB0_26;
	and.b64  	%rd121, %rd38, 3;
	setp.lt.u64 	%p16, %rd27, 4;
	@%p16 bra 	$L__BB0_23;
	cvt.u32.u64 	%r201, %rd118;
	add.s64 	%rd92, %rd1, %rd118;
	ld.global.u8 	%r202, [%rd92];
	st.local.v2.u32 	[%rd26], {%r201, %r202};
	mov.u64 	%rd93, $str$2;
	cvta.global.u64 	%rd94, %rd93;
	{ // callseq 53, 0
	.param .b64 param0;
	st.param.b64 	[param0], %rd94;
	.param .b64 param1;
	st.param.b64 	[param1], %rd84;
	.param .b32 retval0;
	call.uni (retval0), 
	vprintf, 
	(
	param0, 
	param1
	);
	ld.param.b32 	%r203, [retval0];
	} // callseq 53
	add.s32 	%r205, %r201, 1;
	and.b64  	%rd96, %rd118, 4294967295;
	add.s64 	%rd97, %rd1, %rd96;
	ld.global.u8 	%r206, [%rd97+1];
	st.local.v2.u32 	[%rd26], {%r205, %r206};
	{ // callseq 54, 0
	.param .b64 param0;
	st.param.b64 	[param0], %rd94;
	.param .b64 param1;
	st.param.b64 	[param1], %rd84;
	.param .b32 retval0;
	call.uni (retval0), 
	vprintf, 
	(
	param0, 
	param1
	);
	ld.param.b32 	%r207, [retval0];
	} // callseq 54
	add.s32 	%r209, %r201, 2;
	ld.global.u8 	%r210, [%rd97+2];
	st.local.v2.u32 	[%rd26], {%r209, %r210};
	{ // callseq 55, 0
	.param .b64 param0;
	st.param.b64 	[param0], %rd94;
	.param .b64 param1;
	st.param.b64 	[param1], %rd84;
	.param .b32 retval0;
	call.uni (retval0), 
	vprintf, 
	(
	param0, 
	param1
	);
	ld.param.b32 	%r211, [retval0];
	} // callseq 55
	add.s32 	%r213, %r201, 3;
	ld.global.u8 	%r214, [%rd97+3];
	st.local.v2.u32 	[%rd26], {%r213, %r214};
	{ // callseq 56, 0
	.param .b64 param0;
	st.param.b64 	[param0], %rd94;
	.param .b64 param1;
	st.param.b64 	[param1], %rd84;
	.param .b32 retval0;
	call.uni (retval0), 
	vprintf, 
	(
	param0, 
	param1
	);
	ld.param.b32 	%r215, [retval0];
	} // callseq 56
	add.s64 	%rd98, %rd118, 4;
	and.b64  	%rd118, %rd98, 4294967295;
$L__BB0_23:
	setp.eq.s64 	%p17, %rd121, 0;
	@%p17 bra 	$L__BB0_26;
	mov.u64 	%rd100, $str$2;
$L__BB0_25:
	.pragma "nounroll";
	cvt.u32.u64 	%r217, %rd118;
	add.s64 	%rd99, %rd1, %rd118;
	ld.global.u8 	%r218, [%rd99];
	st.local.v2.u32 	[%rd26], {%r217, %r218};
	cvta.global.u64 	%rd101, %rd100;
	{ // callseq 57, 0
	.param .b64 param0;
	st.param.b64 	[param0], %rd101;
	.param .b64 param1;
	st.param.b64 	[param1], %rd84;
	.param .b32 retval0;
	call.uni (retval0), 
	vprintf, 
	(
	param0, 
	param1
	);
	ld.param.b32 	%r219, [retval0];
	} // callseq 57
	add.s64 	%rd103, %rd118, 1;
	and.b64  	%rd118, %rd103, 4294967295;
	add.s64 	%rd121, %rd121, -1;
	setp.ne.s64 	%p18, %rd121, 0;
	@%p18 bra 	$L__BB0_25;
$L__BB0_26:
	cvt.u32.u64 	%r5, %rd37;
	mov.u32 	%r6, %tid.x;
	mov.u32 	%r7, %ntid.x;
	ld.global.f32 	%f30, [%rd2];
	st.global.f32 	[%rd1], %f30;
	st.global.f32 	[%rd1+4], %f30;
	add.s32 	%r221, %r7, %r5;
	add.s32 	%r8, %r221, -1;
	setp.gt.u32 	%p19, %r7, %r8;
	@%p19 bra 	$L__BB0_38;
	shl.b32 	%r223, %r6, 2;
	mov.u32 	%r224, _ZZ18find_meta_parallelILi3EEvPfPhiE5sdata;
	add.s32 	%r9, %r224, %r223;
	shl.b32 	%r10, %r7, 2;
	add.s32 	%r11, %r9, %r10;
	add.s32 	%r12, %r224, %r10;
	div.u32 	%r225, %r8, %r7;
	max.u32 	%r13, %r225, 1;
	mov.b32 	%r238, 0;
$L__BB0_28:
	mad.lo.s32 	%r15, %r238, %r7, %r6;
	setp.ge.u32 	%p20, %r15, %r5;
	@%p20 bra 	$L__BB0_30;
	mul.wide.u32 	%rd104, %r15, 4;
	add.s64 	%rd105, %rd2, %rd104;
	ld.global.f32 	%f31, [%rd105];
	st.shared.f32 	[%r9], %f31;
	st.shared.f32 	[%r11], %f31;
$L__BB0_30:
	setp.lt.u32 	%p21, %r7, 2;
	bar.sync 	0;
	@%p21 bra 	$L__BB0_35;
	mov.u32 	%r239, %r7;
$L__BB0_32:
	shr.u32 	%r17, %r239, 1;
	setp.ge.u32 	%p22, %r6, %r17;
	add.s32 	%r226, %r17, %r15;
	setp.ge.u32 	%p23, %r226, %r5;
	or.pred  	%p24, %p22, %p23;
	@%p24 bra 	$L__BB0_34;
	shl.b32 	%r227, %r17, 2;
	add.s32 	%r228, %r9, %r227;
	ld.shared.f32 	%f32, [%r228];
	ld.shared.f32 	%f33, [%r9];
	max.f32 	%f34, %f32, %f33;
	st.shared.f32 	[%r9], %f34;
	add.s32 	%r229, %r228, %r10;
	ld.shared.f32 	%f35, [%r229];
	ld.shared.f32 	%f36, [%r11];
	min.f32 	%f37, %f35, %f36;
	st.shared.f32 	[%r11], %f37;
$L__BB0_34:
	bar.sync 	0;
	setp.gt.u32 	%p25, %r239, 3;
	mov.u32 	%r239, %r17;
	@%p25 bra 	$L__BB0_32;
$L__BB0_35:
	setp.ne.s32 	%p26, %r6, 0;
	@%p26 bra 	$L__BB0_37;
	ld.global.f32 	%f38, [%rd1];
	ld.shared.f32 	%f39, [_ZZ18find_meta_parallelILi3EEvPfPhiE5sdata];
	max.f32 	%f40, %f38, %f39;
	st.global.f32 	[%rd1], %f40;
	ld.global.f32 	%f41, [%rd1+4];
	ld.shared.f32 	%f42, [%r12];
	min.f32 	%f43, %f41, %f42;
	st.global.f32 	[%rd1+4], %f43;
$L__BB0_37:
	add.s32 	%r238, %r238, 1;
	setp.ne.s32 	%p27, %r238, %r13;
	@%p27 bra 	$L__BB0_28;
$L__BB0_38:
	setp.ne.s32 	%p28, %r6, 0;
	@%p28 bra 	$L__BB0_40;
	ld.global.f32 	%f44, [%rd1];
	ld.global.f32 	%f45, [%rd1+4];
	sub.f32 	%f46, %f44, %f45;
	div.rn.f32 	%f47, %f46, 0f40E00000;
	st.global.f32 	[%rd1], %f47;
$L__BB0_40:
	bar.sync 	0;
	add.u64 	%rd106, %SP, 0;
	add.u64 	%rd107, %SPL, 0;
	ld.global.f32 	%f48, [%rd1];
	cvt.f64.f32 	%fd30, %f48;
	mov.b32 	%r230, 0;
	st.local.u32 	[%rd107], %r230;
	st.local.f64 	[%rd107+8], %fd30;
	mov.u64 	%rd108, $str;
	cvta.global.u64 	%rd109, %rd108;
	{ // callseq 58, 0
	.param .b64 param0;
	st.param.b64 	[param0], %rd109;
	.param .b64 param1;
	st.param.b64 	[param1], %rd106;
	.param .b32 retval0;
	call.uni (retval0), 
	vprintf, 
	(
	param0, 
	param1
	);
	ld.param.b32 	%r231, [retval0];
	} // callseq 58
	ld.global.f32 	%f49, [%rd1+4];
	cvt.f64.f32 	%fd31, %f49;
	mov.b32 	%r233, 1;
	st.local.u32 	[%rd107], %r233;
	st.local.f64 	[%rd107+8], %fd31;
	{ // callseq 59, 0
	.param .b64 param0;
	st.param.b64 	[param0], %rd109;
	.param .b64 param1;
	st.param.b64 	[param1], %rd106;
	.param .b32 retval0;
	call.uni (retval0), 
	vprintf, 
	(
	param0, 
	param1
	);
	ld.param.b32 	%r234, [retval0];
	} // callseq 59
	ret;

}
	// .globl	_ZN3cub18CUB_300001_SM_10006detail11EmptyKernelIvEEvv
.visible .entry _ZN3cub18CUB_300001_SM_10006detail11EmptyKernelIvEEvv()
{


	ret;

}
	// .globl	_ZN3cub18CUB_300001_SM_10006detail8for_each13static_kernelINS2_12policy_hub_t12policy_500_tElN6thrust24THRUST_300001_SM_1000_NS8cuda_cub6__fill7functorINS7_10device_ptrIfEEfEEEEvT0_T1_
.visible .entry _ZN3cub18CUB_300001_SM_10006detail8for_each13static_kernelINS2_12policy_hub_t12policy_500_tElN6thrust24THRUST_300001_SM_1000_NS8cuda_cub6__fill7functorINS7_10device_ptrIfEEfEEEEvT0_T1_(
	.param .u64 _ZN3cub18CUB_300001_SM_10006detail8for_each13static_kernelINS2_12policy_hub_t12policy_500_tElN6thrust24THRUST_300001_SM_1000_NS8cuda_cub6__fill7functorINS7_10device_ptrIfEEfEEEEvT0_T1__param_0,
	.param .align 8 .b8 _ZN3cub18CUB_300001_SM_10006detail8for_each13static_kernelINS2_12policy_hub_t12policy_500_tElN6thrust24THRUST_300001_SM_1000_NS8cuda_cub6__fill7functorINS7_10device_ptrIfEEfEEEEvT0_T1__param_1[16]
)
.maxntid 256
{
	.reg .pred 	%p<4>;
	.reg .b16 	%rs<5>;
	.reg .b32 	%r<10>;
	.reg .b32 	%f<3>;
	.reg .b64 	%rd<17>;

	ld.param.f32 	%f2, [_ZN3cub18CUB_300001_SM_10006detail8for_each13static_kernelINS2_12policy_hub_t12policy_500_tElN6thrust24THRUST_300001_SM_1000_NS8cuda_cub6__fill7functorINS7_10device_ptrIfEEfEEEEvT0_T1__param_1+8];
	ld.param.u64 	%rd5, [_ZN3cub18CUB_300001_SM_10006detail8for_each13static_kernelINS2_12policy_hub_t12policy_500_tElN6thrust24THRUST_300001_SM_1000_NS8cuda_cub6__fill7functorINS7_10device_ptrIfEEfEEEEvT0_T1__param_1];
	ld.param.u64 	%rd6, [_ZN3cub18CUB_300001_SM_10006detail8for_each13static_kernelINS2_12policy_hub_t12policy_500_tElN6thrust24THRUST_300001_SM_1000_NS8cuda_cub6__fill7functorINS7_10device_ptrIfEEfEEEEvT0_T1__param_0];
	mov.u32 	%r7, %ctaid.x;
	mul.wide.u32 	%rd1, %r7, 512;
	sub.s64 	%rd2, %rd6, %rd1;
	setp.lt.s64 	%p1, %rd2, 512;
	@%p1 bra 	$L__BB2_2;
	mov.u32 	%r9, %tid.x;
	cvta.to.global.u64 	%rd12, %rd5;
	cvt.u64.u32 	%rd13, %r9;
	add.s64 	%rd14, %rd1, %rd13;
	shl.b64 	%rd15, %rd14, 2;
	add.s64 	%rd16, %rd12, %rd15;
	st.global.f32 	[%rd16], %f2;
	st.global.f32 	[%rd16+1024], %f2;
	bra.uni 	$L__BB2_6;
$L__BB2_2:
	cvta.to.global.u64 	%rd7, %rd5;
	mov.u32 	%r1, %tid.x;
	cvt.s64.s32 	%rd3, %rd2;
	cvt.u64.u32 	%rd8, %r1;
	setp.le.s64 	%p2, %rd3, %rd8;
	add.s64 	%rd9, %rd1, %rd8;
	shl.b64 	%rd10, %rd9, 2;
	add.s64 	%rd4, %rd7, %rd10;
	@%p2 bra 	$L__BB2_4;
	st.global.f32 	[%rd4], %f2;
$L__BB2_4:
	add.s32 	%r8, %r1, 256;
	cvt.u64.u32 	%rd11, %r8;
	setp.le.s64 	%p3, %rd3, %rd11;
	@%p3 bra 	$L__BB2_6;
	st.global.f32 	[%rd4+1024], %f2;
$L__BB2_6:
	ret;

}


// ===== COMPILED SASS (sm_100) =====

	.target	sm_100

	.elftype	@"ET_EXEC"


//--------------------- .note.nv.tkinfo           --------------------------
	.section	.note.nv.tkinfo,"",@"SHT_NOTE"
	.sectionflags	@"SHF_NOTE_NV_TKINFO"
	.tkinfo
        /*0018*/ 	.word	0x00000002
        /*0030*/ 	.string	""
        /*0030*/ 	.string	"ptxas"
        /*0030*/ 	.string	"Cuda compilation tools, release 13.0, V13.0.88"
        /*0030*/ 	.string	"Build cuda_13.0.r13.0/compiler.36424714_0"
        /*0030*/ 	.string	"-arch sm_100 -m 64 "



//--------------------- .note.nv.cuinfo           --------------------------
	.section	.note.nv.cuinfo,"",@"SHT_NOTE"
	.sectionflags	@"SHF_NOTE_NV_CUINFO"
        /*0018*/ 	.short	0x0002
        /*001a*/ 	.short	0x0064
        /*001c*/ 	.short	0x0082
	.zero		2


//--------------------- .nv.info                  --------------------------
	.section	.nv.info,"",@"SHT_CUDA_INFO"
	.align	4


	//----- nvinfo : EIATTR_REGCOUNT
	.align		4
        /*0000*/ 	.byte	0x04, 0x2f
        /*0002*/ 	.short	(.L_47 - .L_46)
	.align		4
.L_46:
        /*0004*/ 	.word	index@(_Z7kernel1PfPhmm)
        /*0008*/ 	.word	0x00000022


	//----- nvinfo : EIATTR_FRAME_SIZE
	.align		4
.L_47:
        /*000c*/ 	.byte	0x04, 0x11
        /*000e*/ 	.short	(.L_49 - .L_48)
	.align		4
.L_48:
        /*0010*/ 	.word	index@($__internal_0_$__cuda_sm3x_div_rn_noftz_f32_slowpath)
        /*0014*/ 	.word	0x00000020


	//----- nvinfo : EIATTR_FRAME_SIZE
	.align		4
.L_49:
        /*0018*/ 	.byte	0x04, 0x11
        /*001a*/ 	.short	(.L_51 - .L_50)
	.align		4
.L_50:
        /*001c*/ 	.word	index@(_Z7kernel1PfPhmm)
        /*0020*/ 	.word	0x00000020


	//----- nvinfo : EIATTR_REGCOUNT
	.align		4
.L_51:
        /*0024*/ 	.byte	0x04, 0x2f
        /*0026*/ 	.short	(.L_53 - .L_52)
	.align		4
.L_52:
        /*0028*/ 	.word	index@(_ZN3cub18CUB_300001_SM_10006detail11EmptyKernelIvEEvv)
        /*002c*/ 	.word	0x00000004


	//----- nvinfo : EIATTR_FRAME_SIZE
	.align		4
.L_53:
        /*0030*/ 	.byte	0x04, 0x11
        /*0032*/ 	.short	(.L_55 - .L_54)
	.align		4
.L_54:
        /*0034*/ 	.word	index@(_ZN3cub18CUB_300001_SM_10006detail11EmptyKernelIvEEvv)
        /*0038*/ 	.word	0x00000000


	//----- nvinfo : EIATTR_REGCOUNT
	.align		4
.L_55:
        /*003c*/ 	.byte	0x04, 0x2f
        /*003e*/ 	.short	(.L_57 - .L_56)
	.align		4
.L_56:
        /*0040*/ 	.word	index@(_ZN3cub18CUB_300001_SM_10006detail8for_each13static_kernelINS2_12policy_hub_t12policy_500_tElN6thrust24THRUST_300001_SM_1000_NS8cuda_cub6__fill7functorINS7_10device_ptrIfEEfEEEEvT0_T1_)
        /*0044*/ 	.word	0x00000008


	//----- nvinfo : EIATTR_FRAME_SIZE
	.align		4
.L_57:
        /*0048*/ 	.byte	0x04, 0x11
        /*004a*/ 	.short	(.L_59 - .L_58)
	.align		4
.L_58:
        /*004c*/ 	.word	index@(_ZN3cub18CUB_300001_SM_10006detail8for_each13static_kernelINS2_12policy_hub_t12policy_500_tElN6thrust24THRUST_300001_SM_1000_NS8cuda_cub6__fill7functorINS7_10device_ptrIfEEfEEEEvT0_T1_)
        /*0050*/ 	.word	0x00000000


	//----- nvinfo : EIATTR_MIN_STACK_SIZE
	.align		4
.L_59:
        /*0054*/ 	.byte	0x04, 0x12
        /*0056*/ 	.short	(.L_61 - .L_60)
	.align		4
.L_60:
        /*0058*/ 	.word	index@(_ZN3cub18CUB_300001_SM_10006detail8for_each13static_kernelINS2_12policy_hub_t12policy_500_tElN6thrust24THRUST_300001_SM_1000_NS8cuda_cub6__fill7functorINS7_10device_ptrIfEEfEEEEvT0_T1_)
        /*005c*/ 	.word	0x00000000


	//----- nvinfo : EIATTR_MIN_STACK_SIZE
	.align		4
.L_61:
        /*0060*/ 	.byte	0x04, 0x12
        /*0062*/ 	.short	(.L_63 - .L_62)
	.align		4
.L_62:
        /*0064*/ 	.word	index@(_ZN3cub18CUB_300001_SM_10006detail11EmptyKernelIvEEvv)
        /*0068*/ 	.word	0x00000000


	//----- nvinfo : EIATTR_MIN_STACK_SIZE
	.align		4
.L_63:
        /*006c*/ 	.byte	0x04, 0x12
        /*006e*/ 	.short	(.L_65 - .L_64)
	.align		4
.L_64:
        /*0070*/ 	.word	index@(_Z7kernel1PfPhmm)
        /*0074*/ 	.word	0x00000020
.L_65:


//--------------------- .nv.compat                --------------------------
	.section	.nv.compat,"",@"SHT_CUDA_COMPAT_INFO"
	.align	4
        /*0000*/ 	.byte	0x02, 0x09, 0x00, 0x00, 0x02, 0x02, 0x01, 0x00, 0x02, 0x05, 0x05, 0x00, 0x03, 0x07, 0x01, 0x01
        /*0010*/ 	.byte	0x02, 0x03, 0x00, 0x00, 0x02, 0x06, 0x01, 0x00, 0x04, 0x0b, 0x08, 0x00, 0x01, 0x00, 0x00, 0x00
        /*0020*/ 	.byte	0x00, 0x00, 0x00, 0x00


//--------------------- .nv.info._ZN3cub18CUB_300001_SM_10006detail8for_each13static_kernelINS2_12policy_hub_t12policy_500_tElN6thrust24THRUST_300001_SM_1000_NS8cuda_cub6__fill7functorINS7_10device_ptrIfEEfEEEEvT0_T1_ --------------------------
	.section	.nv.info._ZN3cub18CUB_300001_SM_10006detail8for_each13static_kernelINS2_12policy_hub_t12policy_500_tElN6thrust24THRUST_300001_SM_1000_NS8cuda_cub6__fill7functorINS7_10device_ptrIfEEfEEEEvT0_T1_,"",@"SHT_CUDA_INFO"
	.sectionflags	@""
	.align	4


	//----- nvinfo : EIATTR_CUDA_API_VERSION
	.align		4
        /*0000*/ 	.byte	0x04, 0x37
        /*0002*/ 	.short	(.L_67 - .L_66)
.L_66:
        /*0004*/ 	.word	0x00000082


	//----- nvinfo : EIATTR_KPARAM_INFO
	.align		4
.L_67:
        /*0008*/ 	.byte	0x04, 0x17
        /*000a*/ 	.short	(.L_69 - .L_68)
.L_68:
        /*000c*/ 	.word	0x00000000
        /*0010*/ 	.short	0x0001
        /*0012*/ 	.short	0x0008
        /*0014*/ 	.byte	0x00, 0xf0, 0x41, 0x00


	//----- nvinfo : EIATTR_KPARAM_INFO
	.align		4
.L_69:
        /*0018*/ 	.byte	0x04, 0x17
        /*001a*/ 	.short	(.L_71 - .L_70)
.L_70:
        /*001c*/ 	.word	0x00000000
        /*0020*/ 	.short	0x0000
        /*0022*/ 	.short	0x0000
        /*0024*/ 	.byte	0x00, 0xf0, 0x21, 0x00


	//----- nvinfo : EIATTR_SPARSE_MMA_MASK
	.align		4
.L_71:
        /*0028*/ 	.byte	0x03, 0x50
        /*002a*/ 	.short	0x0000


	//----- nvinfo : EIATTR_MAXREG_COUNT
	.align		4
        /*002c*/ 	.byte	0x03, 0x1b
        /*002e*/ 	.short	0x00ff


	//----- nvinfo : EIATTR_MERCURY_ISA_VERSION
	.align		4
        /*0030*/ 	.byte	0x03, 0x5f
        /*0032*/ 	.short	0x0101


	//----- nvinfo : EIATTR_VRC_CTA_INIT_COUNT
	.align		4
        /*0034*/ 	.byte	0x02, 0x4a
	.zero		1
	.zero		1


	//----- nvinfo : EIATTR_EXIT_INSTR_OFFSETS
	.align		4
        /*0038*/ 	.byte	0x04, 0x1c
        /*003a*/ 	.short	(.L_73 - .L_72)


	//   ....[0]....
.L_72:
        /*003c*/ 	.word	0x00000130


	//   ....[1]....
        /*0040*/ 	.word	0x00000240


	//   ....[2]....
        /*0044*/ 	.word	0x00000270


	//----- nvinfo : EIATTR_MAX_THREADS
	.align		4
.L_73:
        /*0048*/ 	.byte	0x04, 0x05
        /*004a*/ 	.short	(.L_75 - .L_74)
.L_74:
        /*004c*/ 	.word	0x00000100
        /*0050*/ 	.word	0x00000001
        /*0054*/ 	.word	0x00000001


	//----- nvinfo : EIATTR_CBANK_PARAM_SIZE
	.align		4
.L_75:
        /*0058*/ 	.byte	0x03, 0x19
        /*005a*/ 	.short	0x0018


	//----- nvinfo : EIATTR_PARAM_CBANK
	.align		4
        /*005c*/ 	.byte	0x04, 0x0a
        /*005e*/ 	.short	(.L_77 - .L_76)
	.align		4
.L_76:
        /*0060*/ 	.word	index@(.nv.constant0._ZN3cub18CUB_300001_SM_10006detail8for_each13static_kernelINS2_12policy_hub_t12policy_500_tElN6thrust24THRUST_300001_SM_1000_NS8cuda_cub6__fill7functorINS7_10device_ptrIfEEfEEEEvT0_T1_)
        /*0064*/ 	.short	0x0380
        /*0066*/ 	.short	0x0018


	//----- nvinfo : EIATTR_SW_WAR
	.align		4
.L_77:
        /*0068*/ 	.byte	0x04, 0x36
        /*006a*/ 	.short	(.L_79 - .L_78)
.L_78:
        /*006c*/ 	.word	0x00000008
.L_79:


//--------------------- .nv.info._ZN3cub18CUB_300001_SM_10006detail11EmptyKernelIvEEvv --------------------------
	.section	.nv.info._ZN3cub18CUB_300001_SM_10006detail11EmptyKernelIvEEvv,"",@"SHT_CUDA_INFO"
	.sectionflags	@""
	.align	4


	//----- nvinfo : EIATTR_CUDA_API_VERSION
	.align		4
        /*0000*/ 	.byte	0x04, 0x37
        /*0002*/ 	.short	(.L_81 - .L_80)
.L_80:
        /*0004*/ 	.word	0x00000082


	//----- nvinfo : EIATTR_SPARSE_MMA_MASK
	.align		4
.L_81:
        /*0008*/ 	.byte	0x03, 0x50
        /*000a*/ 	.short	0x0000


	//----- nvinfo : EIATTR_MAXREG_COUNT
	.align		4
        /*000c*/ 	.byte	0x03, 0x1b
        /*000e*/ 	.short	0x00ff


	//----- nvinfo : EIATTR_MERCURY_ISA_VERSION
	.align		4
        /*0010*/ 	.byte	0x03, 0x5f
        /*0012*/ 	.short	0x0101


	//----- nvinfo : EIATTR_VRC_CTA_INIT_COUNT
	.align		4
        /*0014*/ 	.byte	0x02, 0x4a
	.zero		1
	.zero		1


	//----- nvinfo : EIATTR_EXIT_INSTR_OFFSETS
	.align		4
        /*0018*/ 	.byte	0x04, 0x1c
        /*001a*/ 	.short	(.L_83 - .L_82)


	//   ....[0]....
.L_82:
        /*001c*/ 	.word	0x00000010


	//----- nvinfo : EIATTR_SW_WAR
	.align		4
.L_83:
        /*0020*/ 	.byte	0x04, 0x36
        /*0022*/ 	.short	(.L_85 - .L_84)
.L_84:
        /*0024*/ 	.word	0x00000008
.L_85:


//--------------------- .nv.info._Z7kernel1PfPhmm --------------------------
	.section	.nv.info._Z7kernel1PfPhmm,"",@"SHT_CUDA_INFO"
	.sectionflags	@""
	.align	4


	//----- nvinfo : EIATTR_CUDA_API_VERSION
	.align		4
        /*0000*/ 	.byte	0x04, 0x37
        /*0002*/ 	.short	(.L_87 - .L_86)
.L_86:
        /*0004*/ 	.word	0x00000082


	//----- nvinfo : EIATTR_KPARAM_INFO
	.align		4
.L_87:
        /*0008*/ 	.byte	0x04, 0x17
        /*000a*/ 	.short	(.L_89 - .L_88)
.L_88:
        /*000c*/ 	.word	0x00000000
        /*0010*/ 	.short	0x0003
        /*0012*/ 	.short	0x0018
        /*0014*/ 	.byte	0x00, 0xf0, 0x21, 0x00


	//----- nvinfo : EIATTR_KPARAM_INFO
	.align		4
.L_89:
        /*0018*/ 	.byte	0x04, 0x17
        /*001a*/ 	.short	(.L_91 - .L_90)
.L_90:
        /*001c*/ 	.word	0x00000000
        /*0020*/ 	.short	0x0002
        /*0022*/ 	.short	0x0010
        /*0024*/ 	.byte	0x00, 0xf0, 0x21, 0x00


	//----- nvinfo : EIATTR_KPARAM_INFO
	.align		4
.L_91:
        /*0028*/ 	.byte	0x04, 0x17
        /*002a*/ 	.short	(.L_93 - .L_92)
.L_92:
        /*002c*/ 	.word	0x00000000
        /*0030*/ 	.short	0x0001
        /*0032*/ 	.short	0x0008
        /*0034*/ 	.byte	0x00, 0xf5, 0x21, 0x00


	//----- nvinfo : EIATTR_KPARAM_INFO
	.align		4
.L_93:
        /*0038*/ 	.byte	0x04, 0x17
        /*003a*/ 	.short	(.L_95 - .L_94)
.L_94:
        /*003c*/ 	.word	0x00000000
        /*0040*/ 	.short	0x0000
        /*0042*/ 	.short	0x0000
        /*0044*/ 	.byte	0x00, 0xf5, 0x21, 0x00


	//----- nvinfo : EIATTR_SPARSE_MMA_MASK
	.align		4
.L_95:
        /*0048*/ 	.byte	0x03, 0x50
        /*004a*/ 	.short	0x0000


	//----- nvinfo : EIATTR_MAXREG_COUNT
	.align		4
        /*004c*/ 	.byte	0x03, 0x1b
        /*004e*/ 	.short	0x00ff


	//----- nvinfo : EIATTR_NUM_BARRIERS
	.align		4
        /*0050*/ 	.byte	0x02, 0x4c
        /*0052*/ 	.byte	0x01
	.zero		1


	//----- nvinfo : EIATTR_EXTERNS
	.align		4
        /*0054*/ 	.byte	0x04, 0x0f
        /*0056*/ 	.short	(.L_97 - .L_96)


	//   ....[0]....
	.align		4
.L_96:
        /*0058*/ 	.word	index@(vprintf)


	//----- nvinfo : EIATTR_MERCURY_ISA_VERSION
	.align		4
.L_97:
        /*005c*/ 	.byte	0x03, 0x5f
        /*005e*/ 	.short	0x0101


	//----- nvinfo : EIATTR_VRC_CTA_INIT_COUNT
	.align		4
        /*0060*/ 	.byte	0x02, 0x4a
	.zero		1
	.zero		1


	//----- nvinfo : EIATTR_SYSCALL_OFFSETS
	.align		4
        /*0064*/ 	.byte	0x04, 0x46
        /*0066*/ 	.short	(.L_99 - .L_98)


	//   ....[0]....
.L_98:
        /*0068*/ 	.word	0x000002e0


	//   ....[1]....
        /*006c*/ 	.word	0x00000440


	//   ....[2]....
        /*0070*/ 	.word	0x00000510


	//   ....[3]....
        /*0074*/ 	.word	0x000005e0


	//   ....[4]....
        /*0078*/ 	.word	0x000006b0


	//   ....[5]....
        /*007c*/ 	.word	0x00000780


	//   ....[6]....
        /*0080*/ 	.word	0x00000850


	//   ....[7]....
        /*0084*/ 	.word	0x00000910


	//   ....[8]....
        /*0088*/ 	.word	0x000009e0


	//   ....[9]....
        /*008c*/ 	.word	0x00000ab0


	//   ....[10]....
        /*0090*/ 	.word	0x00000b80


	//   ....[11]....
        /*0094*/ 	.word	0x00000c50


	//   ....[12]....
        /*0098*/ 	.word	0x00000d20


	//   ....[13]....
        /*009c*/ 	.word	0x00000df0


	//   ....[14]....
        /*00a0*/ 	.word	0x00000ec0


	//   ....[15]....
        /*00a4*/ 	.word	0x00000f90


	//   ....[16]....
        /*00a8*/ 	.word	0x00001220


	//   ....[17]....
        /*00ac*/ 	.word	0x00001340


	//   ....[18]....
        /*00b0*/ 	.word	0x00001410


	//   ....[19]....
        /*00b4*/ 	.word	0x000014e0


	//   ....[20]....
        /*00b8*/ 	.word	0x000015b0


	//   ....[21]....
        /*00bc*/ 	.word	0x00001680


	//   ....[22]....
        /*00c0*/ 	.word	0x00001750


	//   ....[23]....
        /*00c4*/ 	.word	0x00001820


	//   ....[24]....
        /*00c8*/ 	.word	0x00001a00


	//   ....[25]....
        /*00cc*/ 	.word	0x00001b30


	//   ....[26]....
        /*00d0*/ 	.word	0x00001c00


	//   ....[27]....
        /*00d4*/ 	.word	0x00001cd0


	//   ....[28]....
        /*00d8*/ 	.word	0x00001e70


	//   ....[29]....
        /*00dc*/ 	.word	0x00002100


	//   ....[30]....
        /*00e0*/ 	.word	0x000021f0


	//   ....[31]....
        /*00e4*/ 	.word	0x000022a0


	//   ....[32]....
        /*00e8*/ 	.word	0x00002350


	//   ....[33]....
        /*00ec*/ 	.word	0x00002400


	//   ....[34]....
        /*00f0*/ 	.word	0x000024b0


	//   ....[35]....
        /*00f4*/ 	.word	0x00002560


	//   ....[36]....
        /*00f8*/ 	.word	0x00002600


	//   ....[37]....
        /*00fc*/ 	.word	0x000026b0


	//   ....[38]....
        /*0100*/ 	.word	0x00002760


	//   ....[39]....
        /*0104*/ 	.word	0x00002810


	//   ....[40]....
        /*0108*/ 	.word	0x000028c0


	//   ....[41]....
        /*010c*/ 	.word	0x00002970


	//   ....[42]....
        /*0110*/ 	.word	0x00002a20


	//   ....[43]....
        /*0114*/ 	.word	0x00002ad0


	//   ....[44]....
        /*0118*/ 	.word	0x00002b80


	//   ....[45]....
        /*011c*/ 	.word	0x00002db0


	//   ....[46]....
        /*0120*/ 	.word	0x00002e90


	//   ....[47]....
        /*0124*/ 	.word	0x00002f40


	//   ....[48]....
        /*0128*/ 	.word	0x00002ff0


	//   ....[49]....
        /*012c*/ 	.word	0x000030a0


	//   ....[50]....
        /*0130*/ 	.word	0x00003150


	//   ....[51]....
        /*0134*/ 	.word	0x00003200


	//   ....[52]....
        /*0138*/ 	.word	0x000032b0


	//   ....[53]....
        /*013c*/ 	.word	0x00003450


	//   ....[54]....
        /*0140*/ 	.word	0x00003530


	//   ....[55]....
        /*0144*/ 	.word	0x000035e0


	//   ....[56]....
        /*0148*/ 	.word	0x00003690


	//   ....[57]....
        /*014c*/ 	.word	0x00003810


	//   ....[58]....
        /*0150*/ 	.word	0x00004060


	//   ....[59]....
        /*0154*/ 	.word	0x00004140


	//----- nvinfo : EIATTR_EXIT_INSTR_OFFSETS
	.align		4
.L_99:
        /*0158*/ 	.byte	0x04, 0x1c
        /*015a*/ 	.short	(.L_101 - .L_100)


	//   ....[0]....
.L_100:
        /*015c*/ 	.word	0x00004150


	//----- nvinfo : EIATTR_CRS_STACK_SIZE
	.align		4
.L_101:
        /*0160*/ 	.byte	0x04, 0x1e
        /*0162*/ 	.short	(.L_103 - .L_102)
.L_102:
        /*0164*/ 	.word	0x00000000


	//----- nvinfo : EIATTR_CBANK_PARAM_SIZE
	.align		4
.L_103:
        /*0168*/ 	.byte	0x03, 0x19
        /*016a*/ 	.short	0x0020


	//----- nvinfo : EIATTR_PARAM_CBANK
	.align		4
        /*016c*/ 	.byte	0x04, 0x0a
        /*016e*/ 	.short	(.L_105 - .L_104)
	.align		4
.L_104:
        /*0170*/ 	.word	index@(.nv.constant0._Z7kernel1PfPhmm)
        /*0174*/ 	.short	0x0380
        /*0176*/ 	.short	0x0020


	//----- nvinfo : EIATTR_SW_WAR
	.align		4
.L_105:
        /*0178*/ 	.byte	0x04, 0x36
        /*017a*/ 	.short	(.L_107 - .L_106)
.L_106:
        /*017c*/ 	.word	0x00000008
.L_107:


//--------------------- .nv.callgraph             --------------------------
	.section	.nv.callgraph,"",@"SHT_CUDA_CALLGRAPH"
	.align	4
	.sectionentsize	8
	.align		4
        /*0000*/ 	.word	0x00000000
	.align		4
        /*0004*/ 	.word	0xffffffff
	.align		4
        /*0008*/ 	.word	index@(_Z7kernel1PfPhmm)
	.align		4
        /*000c*/ 	.word	index@(vprintf)
	.align		4
        /*0010*/ 	.word	0x00000000
	.align		4
        /*0014*/ 	.word	0xfffffffe
	.align		4
        /*0018*/ 	.word	0x00000000
	.align		4
        /*001c*/ 	.word	0xfffffffd
	.align		4
        /*0020*/ 	.word	0x00000000
	.align		4
        /*0024*/ 	.word	0xfffffffc


//--------------------- .nv.constant4             --------------------------
	.section	.nv.constant4,"a",@progbits
	.align	8
	.align		8
.nv.constant4:
        /*0000*/ 	.dword	_ZN34_INTERNAL_fa69216a_4_k_cu_56effa994cuda3std3__45__cpo5beginE
	.align		8
        /*0008*/ 	.dword	_ZN34_INTERNAL_fa69216a_4_k_cu_56effa994cuda3std3__45__cpo3endE
	.align		8
        /*0010*/ 	.dword	_ZN34_INTERNAL_fa69216a_4_k_cu_56effa994cuda3std3__45__cpo6cbeginE
	.align		8
        /*0018*/ 	.dword	_ZN34_INTERNAL_fa69216a_4_k_cu_56effa994cuda3std3__45__cpo4cendE
	.align		8
        /*0020*/ 	.dword	_ZN34_INTERNAL_fa69216a_4_k_cu_56effa994cuda3std3__45__cpo6rbeginE
	.align		8
        /*0028*/ 	.dword	_ZN34_INTERNAL_fa69216a_4_k_cu_56effa994cuda3std3__45__cpo4rendE
	.align		8
        /*0030*/ 	.dword	_ZN34_INTERNAL_fa69216a_4_k_cu_56effa994cuda3std3__45__cpo7crbeginE
	.align		8
        /*0038*/ 	.dword	_ZN34_INTERNAL_fa69216a_4_k_cu_56effa994cuda3std3__45__cpo5crendE
	.align		8
        /*0040*/ 	.dword	_ZN34_INTERNAL_fa69216a_4_k_cu_56effa994cuda3std3__436_GLOBAL__N__fa69216a_4_k_cu_56effa996ignoreE
	.align		8
        /*0048*/ 	.dword	_ZN34_INTERNAL_fa69216a_4_k_cu_56effa994cuda3std3__419piecewise_constructE
	.align		8
        /*0050*/ 	.dword	_ZN34_INTERNAL_fa69216a_4_k_cu_56effa994cuda3std3__48in_placeE
	.align		8
        /*0058*/ 	.dword	_ZN34_INTERNAL_fa69216a_4_k_cu_56effa994cuda3std3__420unreachable_sentinelE
	.align		8
        /*0060*/ 	.dword	_ZN34_INTERNAL_fa69216a_4_k_cu_56effa994cuda3std3__47nulloptE
	.align		8
        /*0068*/ 	.dword	_ZN34_INTERNAL_fa69216a_4_k_cu_56effa994cuda3std3__48unexpectE
	.align		8
        /*0070*/ 	.dword	_ZN34_INTERNAL_fa69216a_4_k_cu_56effa994cuda3std6ranges3__45__cpo4swapE
	.align		8
        /*0078*/ 	.dword	_ZN34_INTERNAL_fa69216a_4_k_cu_56effa994cuda3std6ranges3__45__cpo9iter_moveE
	.align		8
        /*0080*/ 	.dword	_ZN34_INTERNAL_fa69216a_4_k_cu_56effa994cuda3std6ranges3__45__cpo5beginE
	.align		8
        /*0088*/ 	.dword	_ZN34_INTERNAL_fa69216a_4_k_cu_56effa994cuda3std6ranges3__45__cpo3endE
	.align		8
        /*0090*/ 	.dword	_ZN34_INTERNAL_fa69216a_4_k_cu_56effa994cuda3std6ranges3__45__cpo6cbeginE
	.align		8
        /*0098*/ 	.dword	_ZN34_INTERNAL_fa69216a_4_k_cu_56effa994cuda3std6ranges3__45__cpo4cendE
	.align		8
        /*00a0*/ 	.dword	_ZN34_INTERNAL_fa69216a_4_k_cu_56effa994cuda3std6ranges3__45__cpo7advanceE
	.align		8
        /*00a8*/ 	.dword	_ZN34_INTERNAL_fa69216a_4_k_cu_56effa994cuda3std6ranges3__45__cpo9iter_swapE
	.align		8
        /*00b0*/ 	.dword	_ZN34_INTERNAL_fa69216a_4_k_cu_56effa994cuda3std6ranges3__45__cpo4nextE
	.align		8
        /*00b8*/ 	.dword	_ZN34_INTERNAL_fa69216a_4_k_cu_56effa994cuda3std6ranges3__45__cpo4prevE
	.align		8
        /*00c0*/ 	.dword	_ZN34_INTERNAL_fa69216a_4_k_cu_56effa994cuda3std6ranges3__45__cpo4dataE
	.align		8
        /*00c8*/ 	.dword	_ZN34_INTERNAL_fa69216a_4_k_cu_56effa994cuda3std6ranges3__45__cpo5cdataE
	.align		8
        /*00d0*/ 	.dword	_ZN34_INTERNAL_fa69216a_4_k_cu_56effa994cuda3std6ranges3__45__cpo4sizeE
	.align		8
        /*00d8*/ 	.dword	_ZN34_INTERNAL_fa69216a_4_k_cu_56effa994cuda3std6ranges3__45__cpo5ssizeE
	.align		8
        /*00e0*/ 	.dword	_ZN34_INTERNAL_fa69216a_4_k_cu_56effa994cuda3std6ranges3__45__cpo8distanceE
	.align		8
        /*00e8*/ 	.dword	_ZN34_INTERNAL_fa69216a_4_k_cu_56effa996thrust24THRUST_300001_SM_1000_NS8cuda_cub3parE
	.align		8
        /*00f0*/ 	.dword	_ZN34_INTERNAL_fa69216a_4_k_cu_56effa996thrust24THRUST_300001_SM_1000_NS8cuda_cub10par_nosyncE
	.align		8
        /*00f8*/ 	.dword	_ZN34_INTERNAL_fa69216a_4_k_cu_56effa996thrust24THRUST_300001_SM_1000_NS6system6detail10sequential3seqE
	.align		8
        /*0100*/ 	.dword	_ZN34_INTERNAL_fa69216a_4_k_cu_56effa996thrust24THRUST_300001_SM_1000_NS12placeholders2_1E
	.align		8
        /*0108*/ 	.dword	_ZN34_INTERNAL_fa69216a_4_k_cu_56effa996thrust24THRUST_300001_SM_1000_NS12placeholders2_2E
	.align		8
        /*0110*/ 	.dword	_ZN34_INTERNAL_fa69216a_4_k_cu_56effa996thrust24THRUST_300001_SM_1000_NS12placeholders2_3E
	.align		8
        /*0118*/ 	.dword	_ZN34_INTERNAL_fa69216a_4_k_cu_56effa996thrust24THRUST_300001_SM_1000_NS12placeholders2_4E
	.align		8
        /*0120*/ 	.dword	_ZN34_INTERNAL_fa69216a_4_k_cu_56effa996thrust24THRUST_300001_SM_1000_NS12placeholders2_5E
	.align		8
        /*0128*/ 	.dword	_ZN34_INTERNAL_fa69216a_4_k_cu_56effa996thrust24THRUST_300001_SM_1000_NS12placeholders2_6E
	.align		8
        /*0130*/ 	.dword	_ZN34_INTERNAL_fa69216a_4_k_cu_56effa996thrust24THRUST_300001_SM_1000_NS12placeholders2_7E
	.align		8
        /*0138*/ 	.dword	_ZN34_INTERNAL_fa69216a_4_k_cu_56effa996thrust24THRUST_300001_SM_1000_NS12placeholders2_8E
	.align		8
        /*0140*/ 	.dword	_ZN34_INTERNAL_fa69216a_4_k_cu_56effa996thrust24THRUST_300001_SM_1000_NS12placeholders2_9E
	.align		8
        /*0148*/ 	.dword	_ZN34_INTERNAL_fa69216a_4_k_cu_56effa996thrust24THRUST_300001_SM_1000_NS12placeholders3_10E
	.align		8
        /*0150*/ 	.dword	_ZN34_INTERNAL_fa69216a_4_k_cu_56effa996thrust24THRUST_300001_SM_1000_NS3seqE
	.align		8
        /*0158*/ 	.dword	$str
	.align		8
        /*0160*/ 	.dword	$str$1
	.align		8
        /*0168*/ 	.dword	$str$2
	.align		8
        /*0170*/ 	.dword	vprintf


//--------------------- .text._ZN3cub18CUB_300001_SM_10006detail8for_each13static_kernelINS2_12policy_hub_t12policy_500_tElN6thrust24THRUST_300001_SM_1000_NS8cuda_cub6__fill7functorINS7_10device_ptrIfEEfEEEEvT0_T1_ --------------------------
	.section	.text._ZN3cub18CUB_300001_SM_10006detail8for_each13static_kernelINS2_12policy_hub_t12policy_500_tElN6thrust24THRUST_300001_SM_1000_NS8cuda_cub6__fill7functorINS7_10device_ptrIfEEfEEEEvT0_T1_,"ax",@progbits
	.align	128
        .global         _ZN3cub18CUB_300001_SM_10006detail8for_each13static_kernelINS2_12policy_hub_t12policy_500_tElN6thrust24THRUST_300001_SM_1000_NS8cuda_cub6__fill7functorINS7_10device_ptrIfEEfEEEEvT0_T1_
        .type           _ZN3cub18CUB_300001_SM_10006detail8for_each13static_kernelINS2_12policy_hub_t12policy_500_tElN6thrust24THRUST_300001_SM_1000_NS8cuda_cub6__fill7functorINS7_10device_ptrIfEEfEEEEvT0_T1_,@function
        .size           _ZN3cub18CUB_300001_SM_10006detail8for_each13static_kernelINS2_12policy_hub_t12policy_500_tElN6thrust24THRUST_300001_SM_1000_NS8cuda_cub6__fill7functorINS7_10device_ptrIfEEfEEEEvT0_T1_,(.L_x_98 - _ZN3cub18CUB_300001_SM_10006detail8for_each13static_kernelINS2_12policy_hub_t12policy_500_tElN6thrust24THRUST_300001_SM_1000_NS8cuda_cub6__fill7functorINS7_10device_ptrIfEEfEEEEvT0_T1_)
        .other          _ZN3cub18CUB_300001_SM_10006detail8for_each13static_kernelINS2_12policy_hub_t12policy_500_tElN6thrust24THRUST_300001_SM_1000_NS8cuda_cub6__fill7functorINS7_10device_ptrIfEEfEEEEvT0_T1_,@"STO_CUDA_ENTRY STV_DEFAULT"
_ZN3cub18CUB_300001_SM_10006detail8for_each13static_kernelINS2_12policy_hub_t12policy_500_tElN6thrust24THRUST_300001_SM_1000_NS8cuda_cub6__fill7functorINS7_10device_ptrIfEEfEEEEvT0_T1_:
.text._ZN3cub18CUB_300001_SM_10006detail8for_each13static_kernelINS2_12policy_hub_t12policy_500_tElN6thrust24THRUST_300001_SM_1000_NS8cuda_cub6__fill7functorINS7_10device_ptrIfEEfEEEEvT0_T1_:
[----:B------:R-:W-:Y:S08]  /*0000*/  LDC R1, c[0x0][0x37c] ;  /* 0x0000df00ff017b82 */ /* 0x000ff00000000800 */
[----:B------:R-:W0:Y:S01]  /*0010*/  S2UR UR4, SR_CTAID.X ;  /* 0x00000000000479c3 */ /* 0x000e220000002500 */
[----:B------:R-:W1:Y:S01]  /*0020*/  LDCU.64 UR6, c[0x0][0x380] ;  /* 0x00007000ff0677ac */ /* 0x000e620008000a00 */
[----:B------:R-:W2:Y:S01]  /*0030*/  LDCU.64 UR8, c[0x0][0x358] ;  /* 0x00006b00ff0877ac */ /* 0x000ea20008000a00 */
[----:B0-----:R-:W-:-:S04]  /*0040*/  UIMAD.WIDE.U32 UR4, UR4, 0x200, URZ ;  /* 0x00000200040478a5 */ /* 0x001fc8000f8e00ff */
[----:B-1----:R-:W-:-:S04]  /*0050*/  UIADD3 UR6, UP0, UPT, -UR4, UR6, URZ ;  /* 0x0000000604067290 */ /* 0x002fc8000ff1e1ff */
[----:B------:R-:W-:Y:S02]  /*0060*/  UIADD3.X UR7, UPT, UPT, ~UR5, UR7, URZ, UP0, !UPT ;  /* 0x0000000705077290 */ /* 0x000fe400087fe5ff */
[----:B------:R-:W-:-:S04]  /*0070*/  UISETP.GE.U32.AND UP0, UPT, UR6, 0x200, UPT ;  /* 0x000002000600788c */ /* 0x000fc8000bf06070 */
[----:B------:R-:W-:-:S09]  /*0080*/  UISETP.GE.AND.EX UP0, UPT, UR7, URZ, UPT, UP0 ;  /* 0x000000ff0700728c */ /* 0x000fd2000bf06300 */
[----:B--2---:R-:W-:Y:S05]  /*0090*/  BRA.U !UP0, `(.L_x_0) ;  /* 0x0000000108287547 */ /* 0x004fea000b800000 */
[----:B------:R-:W0:Y:S01]  /*00a0*/  S2R R0, SR_TID.X ;  /* 0x0000000000007919 */ /* 0x000e220000002100 */
[----:B------:R-:W1:Y:S01]  /*00b0*/  LDCU.64 UR6, c[0x0][0x388] ;  /* 0x00007100ff0677ac */ /* 0x000e620008000a00 */
[----:B------:R-:W2:Y:S01]  /*00c0*/  LDC R5, c[0x0][0x390] ;  /* 0x0000e400ff057b82 */ /* 0x000ea20000000800 */
[----:B0-----:R-:W-:-:S05]  /*00d0*/  IADD3 R0, P0, PT, R0, UR4, RZ ;  /* 0x0000000400007c10 */ /* 0x001fca000ff1e0ff */
[----:B------:R-:W-:Y:S01]  /*00e0*/  IMAD.X R3, RZ, RZ, UR5, P0 ;  /* 0x00000005ff037e24 */ /* 0x000fe200080e06ff */
[----:B-1----:R-:W-:-:S04]  /*00f0*/  LEA R2, P0, R0, UR6, 0x2 ;  /* 0x0000000600027c11 */ /* 0x002fc8000f8010ff */
[----:B------:R-:W-:-:S05]  /*0100*/  LEA.HI.X R3, R0, UR7, R3, 0x2, P0 ;  /* 0x0000000700037c11 */ /* 0x000fca00080f1403 */
[----:B--2---:R-:W-:Y:S04]  /*0110*/  STG.E desc[UR8][R2.64], R5 ;  /* 0x0000000502007986 */ /* 0x004fe8000c101908 */
[----:B------:R-:W-:Y:S01]  /*0120*/  STG.E desc[UR8][R2.64+0x400], R5 ;  /* 0x0004000502007986 */ /* 0x000fe2000c101908 */
[----:B------:R-:W-:Y:S05]  /*0130*/  EXIT ;  /* 0x000000000000794d */ /* 0x000fea0003800000 */
.L_x_0:
[----:B------:R-:W0:Y:S01]  /*0140*/  S2R R0, SR_TID.X ;  /* 0x0000000000007919 */ /* 0x000e220000002100 */
[----:B------:R-:W-:Y:S01]  /*0150*/  USHF.R.S32.HI UR7, URZ, 0x1f, UR6 ;  /* 0x0000001fff077899 */ /* 0x000fe20008011406 */
[----:B------:R-:W1:Y:S05]  /*0160*/  LDCU.64 UR10, c[0x0][0x388] ;  /* 0x00007100ff0a77ac */ /* 0x000e6a0008000a00 */
[----:B------:R-:W-:Y:S02]  /*0170*/  IMAD.U32 R2, RZ, RZ, UR7 ;  /* 0x00000007ff027e24 */ /* 0x000fe4000f8e00ff */
[----:B------:R-:W-:Y:S01]  /*0180*/  IMAD.U32 R4, RZ, RZ, UR7 ;  /* 0x00000007ff047e24 */ /* 0x000fe2000f8e00ff */
[----:B0-----:R-:W-:-:S04]  /*0190*/  ISETP.LT.U32.AND P0, PT, R0, UR6, PT ;  /* 0x0000000600007c0c */ /* 0x001fc8000bf01070 */
[----:B------:R-:W-:Y:S01]  /*01a0*/  ISETP.GT.AND.EX P0, PT, R2, RZ, PT, P0 ;  /* 0x000000ff0200720c */ /* 0x000fe20003f04300 */
[C---:B------:R-:W-:Y:S01]  /*01b0*/  VIADD R2, R0.reuse, 0x100 ;  /* 0x0000010000027836 */ /* 0x040fe20000000000 */
[----:B------:R-:W-:-:S04]  /*01c0*/  IADD3 R0, P2, PT, R0, UR4, RZ ;  /* 0x0000000400007c10 */ /* 0x000fc8000ff5e0ff */
[----:B------:R-:W-:Y:S01]  /*01d0*/  ISETP.LT.U32.AND P1, PT, R2, UR6, PT ;  /* 0x0000000602007c0c */ /* 0x000fe2000bf21070 */
[----:B------:R-:W-:Y:S01]  /*01e0*/  IMAD.X R3, RZ, RZ, UR5, P2 ;  /* 0x00000005ff037e24 */ /* 0x000fe200090e06ff */
[----:B-1----:R-:W-:Y:S02]  /*01f0*/  LEA R2, P2, R0, UR10, 0x2 ;  /* 0x0000000a00027c11 */ /* 0x002fe4000f8410ff */
[----:B------:R-:W-:Y:S02]  /*0200*/  ISETP.GT.AND.EX P1, PT, R4, RZ, PT, P1 ;  /* 0x000000ff0400720c */ /* 0x000fe40003f24310 */
[----:B------:R-:W-:Y:S01]  /*0210*/  LEA.HI.X R3, R0, UR11, R3, 0x2, P2 ;  /* 0x0000000b00037c11 */ /* 0x000fe200090f1403 */
[----:B------:R-:W0:Y:S04]  /*0220*/  @P0 LDC R5, c[0x0][0x390] ;  /* 0x0000e400ff050b82 */ /* 0x000e280000000800 */
[----:B0-----:R0:W-:Y:S06]  /*0230*/  @P0 STG.E desc[UR8][R2.64], R5 ;  /* 0x0000000502000986 */ /* 0x0011ec000c101908 */
[----:B------:R-:W-:Y:S05]  /*0240*/  @!P1 EXIT ;  /* 0x000000000000994d */ /* 0x000fea0003800000 */
[----:B0-----:R-:W0:Y:S02]  /*0250*/  LDC R5, c[0x0][0x390] ;  /* 0x0000e400ff057b82 */ /* 0x001e240000000800 */
[----:B0-----:R-:W-:Y:S01]  /*0260*/  STG.E desc[UR8][R2.64+0x400], R5 ;  /* 0x0004000502007986 */ /* 0x001fe2000c101908 */
[----:B------:R-:W-:Y:S05]  /*0270*/  EXIT ;  /* 0x000000000000794d */ /* 0x000fea0003800000 */
.L_x_1:
[----:B------:R-:W-:-:S00]  /*0280*/  BRA `(.L_x_1) ;  /* 0xfffffffc00fc7947 */ /* 0x000fc0000383ffff */
[----:B------:R-:W-:-:S00]  /*0290*/  NOP ;  /* 0x0000000000007918 */ /* 0x000fc00000000000 */
        /* <DEDUP_REMOVED lines=14> */
.L_x_98:


//--------------------- .text._ZN3cub18CUB_300001_SM_10006detail11EmptyKernelIvEEvv --------------------------
	.section	.text._ZN3cub18CUB_300001_SM_10006detail11EmptyKernelIvEEvv,"ax",@progbits
	.align	128
        .global         _ZN3cub18CUB_300001_SM_10006detail11EmptyKernelIvEEvv
        .type           _ZN3cub18CUB_300001_SM_10006detail11EmptyKernelIvEEvv,@function
        .size           _ZN3cub18CUB_300001_SM_10006detail11EmptyKernelIvEEvv,(.L_x_99 - _ZN3cub18CUB_300001_SM_10006detail11EmptyKernelIvEEvv)
        .other          _ZN3cub18CUB_300001_SM_10006detail11EmptyKernelIvEEvv,@"STO_CUDA_ENTRY STV_DEFAULT"
_ZN3cub18CUB_300001_SM_10006detail11EmptyKernelIvEEvv:
.text._ZN3cub18CUB_300001_SM_10006detail11EmptyKernelIvEEvv:
[----:B------:R-:W-:Y:S01]  /*0000*/  LDC R1, c[0x0][0x37c] ;  /* 0x0000df00ff017b82 */ /* 0x000fe20000000800 */
[----:B------:R-:W-:Y:S05]  /*0010*/  EXIT ;  /* 0x000000000000794d */ /* 0x000fea0003800000 */
.L_x_2:
        /* <DEDUP_REMOVED lines=14> */
.L_x_99:


//--------------------- .text._Z7kernel1PfPhmm    --------------------------
	.section	.text._Z7kernel1PfPhmm,"ax",@progbits
	.align	128
        .global         _Z7kernel1PfPhmm
        .type           _Z7kernel1PfPhmm,@function
        .size           _Z7kernel1PfPhmm,(.L_x_97 - _Z7kernel1PfPhmm)
        .other          _Z7kernel1PfPhmm,@"STO_CUDA_ENTRY STV_DEFAULT"
_Z7kernel1PfPhmm:
.text._Z7kernel1PfPhmm:
[----:B------:R-:W0:Y:S01]  /*0000*/  LDC R1, c[0x0][0x37c] ;  /* 0x0000df00ff017b82 */ /* 0x000e220000000800 */
[----:B------:R-:W1:Y:S01]  /*0010*/  LDCU.64 UR4, c[0x0][0x390] ;  /* 0x00007200ff0477ac */ /* 0x000e620008000a00 */
[----:B0-----:R-:W-:Y:S01]  /*0020*/  VIADD R1, R1, 0xffffffe0 ;  /* 0xffffffe001017836 */ /* 0x001fe20000000000 */
[----:B------:R-:W0:Y:S01]  /*0030*/  LDCU UR6, c[0x0][0x2f8] ;  /* 0x00005f00ff0677ac */ /* 0x000e220008000800 */
[----:B------:R-:W2:Y:S01]  /*0040*/  LDCU UR7, c[0x0][0x2fc] ;  /* 0x00005f80ff0777ac */ /* 0x000ea20008000800 */
[----:B------:R-:W3:Y:S01]  /*0050*/  LDCU.64 UR36, c[0x0][0x358] ;  /* 0x00006b00ff2477ac */ /* 0x000ee20008000a00 */
[----:B------:R-:W4:Y:S01]  /*0060*/  LDCU.64 UR38, c[0x0][0x388] ;  /* 0x00007100ff2677ac */ /* 0x000f220008000a00 */
[----:B-1----:R-:W-:Y:S01]  /*0070*/  UISETP.NE.U32.AND UP0, UPT, UR4, URZ, UPT ;  /* 0x000000ff0400728c */ /* 0x002fe2000bf05070 */
[----:B0-----:R-:W-:-:S03]  /*0080*/  IADD3 R17, P0, PT, R1, UR6, RZ ;  /* 0x0000000601117c10 */ /* 0x001fc6000ff1e0ff */
[----:B------:R-:W-:Y:S02]  /*0090*/  UISETP.NE.AND.EX UP0, UPT, UR5, URZ, UPT, UP0 ;  /* 0x000000ff0500728c */ /* 0x000fe4000bf05300 */
[----:B--2---:R-:W-:-:S07]  /*00a0*/  IMAD.X R16, RZ, RZ, UR7, P0 ;  /* 0x00000007ff107e24 */ /* 0x004fce00080e06ff */
[----:B---34-:R-:W-:Y:S05]  /*00b0*/  BRA.U !UP0, `(.L_x_3) ;  /* 0x0000001d08847547 */ /* 0x018fea000b800000 */
[----:B------:R-:W-:Y:S01]  /*00c0*/  UISETP.GE.U32.AND UP0, UPT, UR4, 0x10, UPT ;  /* 0x000000100400788c */ /* 0x000fe2000bf06070 */
[----:B------:R-:W-:Y:S02]  /*00d0*/  HFMA2 R25, -RZ, RZ, 0, 0 ;  /* 0x00000000ff197431 */ /* 0x000fe400000001ff */
[----:B------:R-:W-:Y:S01]  /*00e0*/  IMAD.MOV.U32 R2, RZ, RZ, RZ ;  /* 0x000000ffff027224 */ /* 0x000fe200078e00ff */
[----:B------:R-:W-:-:S09]  /*00f0*/  UISETP.GE.U32.AND.EX UP0, UPT, UR5, URZ, UPT, UP0 ;  /* 0x000000ff0500728c */ /* 0x000fd2000bf06100 */
[----:B------:R-:W-:Y:S05]  /*0100*/  BRA.U !UP0, `(.L_x_4) ;  /* 0x0000000d08d07547 */ /* 0x000fea000b800000 */
[----:B------:R-:W0:Y:S01]  /*0110*/  LDCU.64 UR6, c[0x0][0x380] ;  /* 0x00007000ff0677ac */ /* 0x000e220008000a00 */
[----:B------:R-:W-:Y:S01]  /*0120*/  BSSY.RECONVERGENT B6, `(.L_x_4) ;  /* 0x00000f2000067945 */ /* 0x000fe20003800200 */
[----:B------:R-:W-:Y:S01]  /*0130*/  IMAD.MOV.U32 R29, RZ, RZ, RZ ;  /* 0x000000ffff1d7224 */ /* 0x000fe200078e00ff */
[----:B------:R-:W-:Y:S01]  /*0140*/  MOV R24, RZ ;  /* 0x000000ff00187202 */ /* 0x000fe20000000f00 */
[----:B------:R-:W1:Y:S01]  /*0150*/  LDCU UR5, c[0x0][0x394] ;  /* 0x00007280ff0577ac */ /* 0x000e620008000800 */
[----:B------:R-:W-:Y:S01]  /*0160*/  IMAD.MOV.U32 R28, RZ, RZ, 0x7 ;  /* 0x00000007ff1c7424 */ /* 0x000fe200078e00ff */
[----:B------:R-:W-:Y:S01]  /*0170*/  ULOP3.LUT UR4, UR4, 0xfffffff0, URZ, 0xc0, !UPT ;  /* 0xfffffff004047892 */ /* 0x000fe2000f8ec0ff */
[----:B------:R-:W2:Y:S05]  /*0180*/  LDCU.64 UR40, c[0x0][0x380] ;  /* 0x00007000ff2877ac */ /* 0x000eaa0008000a00 */
[----:B------:R-:W-:-:S02]  /*0190*/  IMAD.U32 R2, RZ, RZ, UR4 ;  /* 0x00000004ff027e24 */ /* 0x000fc4000f8e00ff */
[----:B0-----:R-:W-:Y:S02]  /*01a0*/  IMAD.U32 R26, RZ, RZ, UR6 ;  /* 0x00000006ff1a7e24 */ /* 0x001fe4000f8e00ff */
[----:B------:R-:W-:Y:S02]  /*01b0*/  IMAD.U32 R27, RZ, RZ, UR7 ;  /* 0x00000007ff1b7e24 */ /* 0x000fe4000f8e00ff */
[----:B-1----:R-:W-:-:S07]  /*01c0*/  IMAD.U32 R25, RZ, RZ, UR5 ;  /* 0x00000005ff197e24 */ /* 0x002fce000f8e00ff */
.L_x_21:
[----:B------:R-:W3:Y:S01]  /*01d0*/  LDG.E R3, desc[UR36][R26.64] ;  /* 0x000000241a037981 */ /* 0x000ee2000c1e1900 */
[----:B------:R-:W0:Y:S01]  /*01e0*/  LDCU UR4, c[0x0][0x2f8] ;  /* 0x00005f00ff0477ac */ /* 0x000e220008000800 */
[----:B------:R-:W-:Y:S02]  /*01f0*/  IADD3 R18, P0, PT, R17, 0x10, RZ ;  /* 0x0000001011127810 */ /* 0x000fe40007f1e0ff */
[----:B------:R-:W-:Y:S02]  /*0200*/  MOV R8, 0x170 ;  /* 0x0000017000087802 */ /* 0x000fe40000000f00 */
[----:B------:R-:W-:Y:S01]  /*0210*/  IADD3 R0, PT, PT, R28, -0x7, RZ ;  /* 0xfffffff91c007810 */ /* 0x000fe20007ffe0ff */
[----:B------:R-:W-:Y:S02]  /*0220*/  IMAD.X R19, RZ, RZ, R16, P0 ;  /* 0x000000ffff137224 */ /* 0x000fe400000e0610 */
[----:B------:R-:W-:Y:S01]  /*0230*/  IMAD.MOV.U32 R6, RZ, RZ, R18 ;  /* 0x000000ffff067224 */ /* 0x000fe200078e0012 */
[----:B------:R-:W1:Y:S01]  /*0240*/  LDC.64 R8, c[0x4][R8] ;  /* 0x0100000008087b82 */ /* 0x000e620000000a00 */
[----:B------:R-:W-:-:S02]  /*0250*/  IMAD.MOV.U32 R7, RZ, RZ, R19 ;  /* 0x000000ffff077224 */ /* 0x000fc400078e0013 */
[----:B0-----:R-:W-:Y:S01]  /*0260*/  VIADD R13, R18, -UR4 ;  /* 0x80000004120d7c36 */ /* 0x001fe20008000000 */
[----:B------:R-:W0:Y:S04]  /*0270*/  LDCU.64 UR4, c[0x4][0x160] ;  /* 0x01002c00ff0477ac */ /* 0x000e280008000a00 */
[----:B------:R4:W-:Y:S01]  /*0280*/  STL [R13], R0 ;  /* 0x000000000d007387 */ /* 0x0009e20000100800 */
[----:B0-----:R-:W-:Y:S01]  /*0290*/  IMAD.U32 R4, RZ, RZ, UR4 ;  /* 0x00000004ff047e24 */ /* 0x001fe2000f8e00ff */
[----:B------:R-:W-:Y:S01]  /*02a0*/  MOV R5, UR5 ;  /* 0x0000000500057c02 */ /* 0x000fe20008000f00 */
[----:B---3--:R-:W0:Y:S02]  /*02b0*/  F2F.F64.F32 R10, R3 ;  /* 0x00000003000a7310 */ /* 0x008e240000201800 */
[----:B01----:R4:W-:Y:S04]  /*02c0*/  STL.64 [R13+0x8], R10 ;  /* 0x0000080a0d007387 */ /* 0x0039e80000100a00 */
[----:B------:R-:W-:-:S07]  /*02d0*/  LEPC R20, `(.L_x_5) ;  /* 0x000000001014794e */ /* 0x000fce0000000000 */
[----:B--2-4-:R-:W-:Y:S05]  /*02e0*/  CALL.ABS.NOINC R8 ;  /* 0x0000000008007343 */ /* 0x014fea0003c00000 */
.L_x_5:
[C---:B------:R-:W-:Y:S01]  /*02f0*/  IMAD.SHL.U32 R30, R29.reuse, 0x4, RZ ;  /* 0x000000041d1e7824 */ /* 0x040fe200078e00ff */
[----:B------:R-:W-:-:S04]  /*0300*/  SHF.L.U64.HI R0, R29, 0x2, R24 ;  /* 0x000000021d007819 */ /* 0x000fc80000010218 */
[----:B------:R-:W-:Y:S02]  /*0310*/  LOP3.LUT R30, R30, 0xffffffc0, RZ, 0xc0, !PT ;  /* 0xffffffc01e1e7812 */ /* 0x000fe400078ec0ff */
[----:B------:R-:W-:Y:S02]  /*0320*/  LOP3.LUT R0, R0, 0x3, RZ, 0xc0, !PT ;  /* 0x0000000300007812 */ /* 0x000fe400078ec0ff */
[----:B------:R-:W-:-:S04]  /*0330*/  IADD3 R30, P0, PT, R30, UR40, RZ ;  /* 0x000000281e1e7c10 */ /* 0x000fc8000ff1e0ff */
[----:B------:R-:W-:-:S05]  /*0340*/  IADD3.X R31, PT, PT, R0, UR41, RZ, P0, !PT ;  /* 0x00000029001f7c10 */ /* 0x000fca00087fe4ff */
[----:B------:R-:W2:Y:S01]  /*0350*/  LDG.E R10, desc[UR36][R30.64+0x4] ;  /* 0x000004241e0a7981 */ /* 0x000ea2000c1e1900 */
[----:B------:R-:W0:Y:S01]  /*0360*/  LDCU UR4, c[0x0][0x2f8] ;  /* 0x00005f00ff0477ac */ /* 0x000e220008000800 */
[----:B------:R-:W-:Y:S01]  /*0370*/  IADD3 R3, PT, PT, R28, -0x6, RZ ;  /* 0xfffffffa1c037810 */ /* 0x000fe20007ffe0ff */
[----:B------:R-:W-:Y:S01]  /*0380*/  IMAD.MOV.U32 R7, RZ, RZ, R19 ;  /* 0x000000ffff077224 */ /* 0x000fe200078e0013 */
[----:B------:R-:W-:Y:S02]  /*0390*/  MOV R23, 0x170 ;  /* 0x0000017000177802 */ /* 0x000fe40000000f00 */
[----:B------:R-:W-:Y:S02]  /*03a0*/  MOV R6, R18 ;  /* 0x0000001200067202 */ /* 0x000fe40000000f00 */
[----:B------:R1:W3:Y:S01]  /*03b0*/  LDC.64 R8, c[0x4][R23] ;  /* 0x0100000017087b82 */ /* 0x0002e20000000a00 */
[----:B0-----:R-:W-:Y:S01]  /*03c0*/  VIADD R22, R18, -UR4 ;  /* 0x8000000412167c36 */ /* 0x001fe20008000000 */
[----:B------:R-:W0:Y:S04]  /*03d0*/  LDCU.64 UR4, c[0x4][0x160] ;  /* 0x01002c00ff0477ac */ /* 0x000e280008000a00 */
[----:B------:R1:W-:Y:S01]  /*03e0*/  STL [R22], R3 ;  /* 0x0000000316007387 */ /* 0x0003e20000100800 */
[----:B0-----:R-:W-:-:S02]  /*03f0*/  IMAD.U32 R4, RZ, RZ, UR4 ;  /* 0x00000004ff047e24 */ /* 0x001fc4000f8e00ff */
[----:B------:R-:W-:Y:S01]  /*0400*/  IMAD.U32 R5, RZ, RZ, UR5 ;  /* 0x00000005ff057e24 */ /* 0x000fe2000f8e00ff */
[----:B--2---:R-:W0:Y:S02]  /*0410*/  F2F.F64.F32 R10, R10 ;  /* 0x0000000a000a7310 */ /* 0x004e240000201800 */
[----:B0--3--:R1:W-:Y:S04]  /*0420*/  STL.64 [R22+0x8], R10 ;  /* 0x0000080a16007387 */ /* 0x0093e80000100a00 */
[----:B------:R-:W-:-:S07]  /*0430*/  LEPC R20, `(.L_x_6) ;  /* 0x000000001014794e */ /* 0x000fce0000000000 */
[----:B-1----:R-:W-:Y:S05]  /*0440*/  CALL.ABS.NOINC R8 ;  /* 0x0000000008007343 */ /* 0x002fea0003c00000 */
.L_x_6:
[----:B------:R-:W2:Y:S01]  /*0450*/  LDG.E R10, desc[UR36][R30.64+0x8] ;  /* 0x000008241e0a7981 */ /* 0x000ea2000c1e1900 */
[----:B------:R-:W-:Y:S01]  /*0460*/  VIADD R3, R28, 0xfffffffb ;  /* 0xfffffffb1c037836 */ /* 0x000fe20000000000 */
[----:B------:R0:W1:Y:S01]  /*0470*/  LDC.64 R8, c[0x4][R23] ;  /* 0x0100000017087b82 */ /* 0x0000620000000a00 */
[----:B------:R-:W3:Y:S01]  /*0480*/  LDCU.64 UR4, c[0x4][0x160] ;  /* 0x01002c00ff0477ac */ /* 0x000ee20008000a00 */
[----:B------:R-:W-:Y:S02]  /*0490*/  IMAD.MOV.U32 R6, RZ, RZ, R18 ;  /* 0x000000ffff067224 */ /* 0x000fe400078e0012 */
[----:B------:R0:W-:Y:S01]  /*04a0*/  STL [R22], R3 ;  /* 0x0000000316007387 */ /* 0x0001e20000100800 */
[----:B------:R-:W-:Y:S02]  /*04b0*/  IMAD.MOV.U32 R7, RZ, RZ, R19 ;  /* 0x000000ffff077224 */ /* 0x000fe400078e0013 */
[----:B---3--:R-:W-:Y:S01]  /*04c0*/  IMAD.U32 R4, RZ, RZ, UR4 ;  /* 0x00000004ff047e24 */ /* 0x008fe2000f8e00ff */
[----:B------:R-:W-:Y:S01]  /*04d0*/  MOV R5, UR5 ;  /* 0x0000000500057c02 */ /* 0x000fe20008000f00 */
[----:B--2---:R-:W2:Y:S02]  /*04e0*/  F2F.F64.F32 R10, R10 ;  /* 0x0000000a000a7310 */ /* 0x004ea40000201800 */
[----:B-12---:R0:W-:Y:S04]  /*04f0*/  STL.64 [R22+0x8], R10 ;  /* 0x0000080a16007387 */ /* 0x0061e80000100a00 */
[----:B------:R-:W-:-:S07]  /*0500*/  LEPC R20, `(.L_x_7) ;  /* 0x000000001014794e */ /* 0x000fce0000000000 */
[----:B0-----:R-:W-:Y:S05]  /*0510*/  CALL.ABS.NOINC R8 ;  /* 0x0000000008007343 */ /* 0x001fea0003c00000 */
.L_x_7:
[----:B------:R-:W2:Y:S01]  /*0520*/  LDG.E R10, desc[UR36][R30.64+0xc] ;  /* 0x00000c241e0a7981 */ /* 0x000ea2000c1e1900 */
[----:B------:R-:W-:Y:S01]  /*0530*/  VIADD R3, R28, 0xfffffffc ;  /* 0xfffffffc1c037836 */ /* 0x000fe20000000000 */
[----:B------:R0:W1:Y:S01]  /*0540*/  LDC.64 R8, c[0x4][R23] ;  /* 0x0100000017087b82 */ /* 0x0000620000000a00 */
[----:B------:R-:W3:Y:S01]  /*0550*/  LDCU.64 UR4, c[0x4][0x160] ;  /* 0x01002c00ff0477ac */ /* 0x000ee20008000a00 */
[----:B------:R-:W-:Y:S02]  /*0560*/  IMAD.MOV.U32 R6, RZ, RZ, R18 ;  /* 0x000000ffff067224 */ /* 0x000fe400078e0012 */
[----:B------:R0:W-:Y:S01]  /*0570*/  STL [R22], R3 ;  /* 0x0000000316007387 */ /* 0x0001e20000100800 */
[----:B------:R-:W-:Y:S01]  /*0580*/  IMAD.MOV.U32 R7, RZ, RZ, R19 ;  /* 0x000000ffff077224 */ /* 0x000fe200078e0013 */
[----:B---3--:R-:W-:Y:S01]  /*0590*/  MOV R4, UR4 ;  /* 0x0000000400047c02 */ /* 0x008fe20008000f00 */
[----:B------:R-:W-:Y:S01]  /*05a0*/  IMAD.U32 R5, RZ, RZ, UR5 ;  /* 0x00000005ff057e24 */ /* 0x000fe2000f8e00ff */
[----:B--2---:R-:W2:Y:S02]  /*05b0*/  F2F.F64.F32 R10, R10 ;  /* 0x0000000a000a7310 */ /* 0x004ea40000201800 */
[----:B-12---:R0:W-:Y:S04]  /*05c0*/  STL.64 [R22+0x8], R10 ;  /* 0x0000080a16007387 */ /* 0x0061e80000100a00 */
[----:B------:R-:W-:-:S07]  /*05d0*/  LEPC R20, `(.L_x_8) ;  /* 0x000000001014794e */ /* 0x000fce0000000000 */
[----:B0-----:R-:W-:Y:S05]  /*05e0*/  CALL.ABS.NOINC R8 ;  /* 0x0000000008007343 */ /* 0x001fea0003c00000 */
.L_x_8:
[----:B------:R-:W2:Y:S01]  /*05f0*/  LDG.E R10, desc[UR36][R30.64+0x10] ;  /* 0x000010241e0a7981 */ /* 0x000ea2000c1e1900 */
[----:B------:R-:W-:Y:S01]  /*0600*/  IADD3 R3, PT, PT, R28, -0x3, RZ ;  /* 0xfffffffd1c037810 */ /* 0x000fe20007ffe0ff */
[----:B------:R0:W1:Y:S01]  /*0610*/  LDC.64 R8, c[0x4][R23] ;  /* 0x0100000017087b82 */ /* 0x0000620000000a00 */
[----:B------:R-:W3:Y:S01]  /*0620*/  LDCU.64 UR4, c[0x4][0x160] ;  /* 0x01002c00ff0477ac */ /* 0x000ee20008000a00 */
[----:B------:R-:W-:Y:S01]  /*0630*/  IMAD.MOV.U32 R6, RZ, RZ, R18 ;  /* 0x000000ffff067224 */ /* 0x000fe200078e0012 */
[----:B------:R-:W-:Y:S01]  /*0640*/  MOV R7, R19 ;  /* 0x0000001300077202 */ /* 0x000fe20000000f00 */
[----:B------:R0:W-:Y:S01]  /*0650*/  STL [R22], R3 ;  /* 0x0000000316007387 */ /* 0x0001e20000100800 */
[----:B---3--:R-:W-:Y:S02]  /*0660*/  IMAD.U32 R4, RZ, RZ, UR4 ;  /* 0x00000004ff047e24 */ /* 0x008fe4000f8e00ff */
[----:B------:R-:W-:Y:S01]  /*0670*/  IMAD.U32 R5, RZ, RZ, UR5 ;  /* 0x00000005ff057e24 */ /* 0x000fe2000f8e00ff */
[----:B--2---:R-:W2:Y:S02]  /*0680*/  F2F.F64.F32 R10, R10 ;  /* 0x0000000a000a7310 */ /* 0x004ea40000201800 */
[----:B-12---:R0:W-:Y:S04]  /*0690*/  STL.64 [R22+0x8], R10 ;  /* 0x0000080a16007387 */ /* 0x0061e80000100a00 */
[----:B------:R-:W-:-:S07]  /*06a0*/  LEPC R20, `(.L_x_9) ;  /* 0x000000001014794e */ /* 0x000fce0000000000 */
[----:B0-----:R-:W-:Y:S05]  /*06b0*/  CALL.ABS.NOINC R8 ;  /* 0x0000000008007343 */ /* 0x001fea0003c00000 */
.L_x_9:
[----:B------:R-:W2:Y:S01]  /*06c0*/  LDG.E R10, desc[UR36][R30.64+0x14] ;  /* 0x000014241e0a7981 */ /* 0x000ea2000c1e1900 */
[----:B------:R-:W-:Y:S01]  /*06d0*/  VIADD R3, R28, 0xfffffffe ;  /* 0xfffffffe1c037836 */ /* 0x000fe20000000000 */
[----:B------:R0:W1:Y:S01]  /*06e0*/  LDC.64 R8, c[0x4][R23] ;  /* 0x0100000017087b82 */ /* 0x0000620000000a00 */
[----:B------:R-:W3:Y:S01]  /*06f0*/  LDCU.64 UR4, c[0x4][0x160] ;  /* 0x01002c00ff0477ac */ /* 0x000ee20008000a00 */
[----:B------:R-:W-:Y:S01]  /*0700*/  MOV R6, R18 ;  /* 0x0000001200067202 */ /* 0x000fe20000000f00 */
[----:B------:R-:W-:Y:S01]  /*0710*/  IMAD.MOV.U32 R7, RZ, RZ, R19 ;  /* 0x000000ffff077224 */ /* 0x000fe200078e0013 */
[----:B------:R0:W-:Y:S01]  /*0720*/  STL [R22], R3 ;  /* 0x0000000316007387 */ /* 0x0001e20000100800 */
[----:B---3--:R-:W-:Y:S02]  /*0730*/  IMAD.U32 R4, RZ, RZ, UR4 ;  /* 0x00000004ff047e24 */ /* 0x008fe4000f8e00ff */
[----:B------:R-:W-:Y:S01]  /*0740*/  IMAD.U32 R5, RZ, RZ, UR5 ;  /* 0x00000005ff057e24 */ /* 0x000fe2000f8e00ff */
[----:B--2---:R-:W2:Y:S02]  /*0750*/  F2F.F64.F32 R10, R10 ;  /* 0x0000000a000a7310 */ /* 0x004ea40000201800 */
[----:B-12---:R0:W-:Y:S04]  /*0760*/  STL.64 [R22+0x8], R10 ;  /* 0x0000080a16007387 */ /* 0x0061e80000100a00 */
[----:B------:R-:W-:-:S07]  /*0770*/  LEPC R20, `(.L_x_10) ;  /* 0x000000001014794e */ /* 0x000fce0000000000 */
[----:B0-----:R-:W-:Y:S05]  /*0780*/  CALL.ABS.NOINC R8 ;  /* 0x0000000008007343 */ /* 0x001fea0003c00000 */
.L_x_10:
        /* <DEDUP_REMOVED lines=13> */
.L_x_11:
[----:B------:R-:W2:Y:S01]  /*0860*/  LDG.E R10, desc[UR36][R30.64+0x1c] ;  /* 0x00001c241e0a7981 */ /* 0x000ea2000c1e1900 */
[----:B------:R0:W1:Y:S01]  /*0870*/  LDC.64 R8, c[0x4][R23] ;  /* 0x0100000017087b82 */ /* 0x0000620000000a00 */
[----:B------:R-:W3:Y:S01]  /*0880*/  LDCU.64 UR4, c[0x4][0x160] ;  /* 0x01002c00ff0477ac */ /* 0x000ee20008000a00 */
[----:B------:R-:W-:Y:S01]  /*0890*/  IMAD.MOV.U32 R6, RZ, RZ, R18 ;  /* 0x000000ffff067224 */ /* 0x000fe200078e0012 */
        /* <DEDUP_REMOVED lines=8> */
.L_x_12:
        /* <DEDUP_REMOVED lines=13> */
.L_x_13:
[----:B------:R-:W2:Y:S01]  /*09f0*/  LDG.E R10, desc[UR36][R30.64+0x24] ;  /* 0x000024241e0a7981 */ /* 0x000ea2000c1e1900 */
[----:B------:R-:W-:Y:S01]  /*0a00*/  IADD3 R3, PT, PT, R28, 0x2, RZ ;  /* 0x000000021c037810 */ /* 0x000fe20007ffe0ff */
        /* <DEDUP_REMOVED lines=11> */
.L_x_14:
        /* <DEDUP_REMOVED lines=13> */
.L_x_15:
        /* <DEDUP_REMOVED lines=13> */
.L_x_16:
        /* <DEDUP_REMOVED lines=13> */
.L_x_17:
        /* <DEDUP_REMOVED lines=13> */
.L_x_18:
        /* <DEDUP_REMOVED lines=13> */
.L_x_19:
        /* <DEDUP_REMOVED lines=13> */
.L_x_20:
[----:B------:R-:W-:Y:S01]  /*0fa0*/  IADD3 R29, P0, PT, R29, 0x10, RZ ;  /* 0x000000101d1d7810 */ /* 0x000fe20007f1e0ff */
[----:B------:R-:W-:-:S03]  /*0fb0*/  VIADD R28, R28, 0x10 ;  /* 0x000000101c1c7836 */ /* 0x000fc60000000000 */
[----:B------:R-:W-:Y:S01]  /*0fc0*/  IADD3 R0, P1, PT, R29, -R2, RZ ;  /* 0x800000021d007210 */ /* 0x000fe20007f3e0ff */
[----:B------:R-:W-:-:S03]  /*0fd0*/  IMAD.X R24, RZ, RZ, R24, P0 ;  /* 0x000000ffff187224 */ /* 0x000fc600000e0618 */
[----:B------:R-:W-:Y:S02]  /*0fe0*/  ISETP.NE.U32.AND P0, PT, R0, RZ, PT ;  /* 0x000000ff0000720c */ /* 0x000fe40003f05070 */
[----:B------:R-:W-:Y:S02]  /*0ff0*/  IADD3.X R0, PT, PT, R24, ~R25, RZ, P1, !PT ;  /* 0x8000001918007210 */ /* 0x000fe40000ffe4ff */
[----:B------:R-:W-:Y:S02]  /*1000*/  IADD3 R26, P1, PT, R26, 0x40, RZ ;  /* 0x000000401a1a7810 */ /* 0x000fe40007f3e0ff */
[----:B------:R-:W-:-:S03]  /*1010*/  ISETP.NE.AND.EX P0, PT, R0, RZ, PT, P0 ;  /* 0x000000ff0000720c */ /* 0x000fc60003f05300 */
[----:B------:R-:W-:-:S10]  /*1020*/  IMAD.X R27, RZ, RZ, R27, P1 ;  /* 0x000000ffff1b7224 */ /* 0x000fd400008e061b */
[----:B------:R-:W-:Y:S05]  /*1030*/  @P0 BRA `(.L_x_21) ;  /* 0xfffffff000640947 */ /* 0x000fea000383ffff */
[----:B------:R-:W-:Y:S05]  /*1040*/  BSYNC.RECONVERGENT B6 ;  /* 0x0000000000067941 */ /* 0x000fea0003800200 */
.L_x_4:
[----:B------:R-:W0:Y:S01]  /*1050*/  LDC R24, c[0x0][0x390] ;  /* 0x0000e400ff187b82 */ /* 0x000e220000000800 */
[----:B------:R-:W-:Y:S01]  /*1060*/  BSSY.RECONVERGENT B6, `(.L_x_3) ;  /* 0x00000e6000067945 */ /* 0x000fe20003800200 */
[----:B0-----:R-:W-:-:S04]  /*1070*/  LOP3.LUT R0, R24, 0xf, RZ, 0xc0, !PT ;  /* 0x0000000f18007812 */ /* 0x001fc800078ec0ff */
[----:B------:R-:W-:-:S04]  /*1080*/  ISETP.NE.U32.AND P0, PT, R0, RZ, PT ;  /* 0x000000ff0000720c */ /* 0x000fc80003f05070 */
[----:B------:R-:W-:-:S13]  /*1090*/  ISETP.NE.AND.EX P0, PT, RZ, RZ, PT, P0 ;  /* 0x000000ffff00720c */ /* 0x000fda0003f05300 */
[----:B------:R-:W-:Y:S05]  /*10a0*/  @!P0 BRA `(.L_x_22) ;  /* 0x0000000c00848947 */ /* 0x000fea0003800000 */
[----:B------:R-:W-:Y:S02]  /*10b0*/  ISETP.GE.U32.AND P0, PT, R0, 0x8, PT ;  /* 0x000000080000780c */ /* 0x000fe40003f06070 */
[----:B------:R-:W-:Y:S02]  /*10c0*/  IADD3 R23, P1, PT, R17, 0x10, RZ ;  /* 0x0000001011177810 */ /* 0x000fe40007f3e0ff */
[----:B------:R-:W-:Y:S02]  /*10d0*/  ISETP.GE.U32.AND.EX P0, PT, RZ, RZ, PT, P0 ;  /* 0x000000ffff00720c */ /* 0x000fe40003f06100 */
[----:B------:R-:W-:Y:S01]  /*10e0*/  LOP3.LUT R24, R24, 0x7, RZ, 0xc0, !PT ;  /* 0x0000000718187812 */ /* 0x000fe200078ec0ff */
[----:B------:R-:W-:-:S10]  /*10f0*/  IMAD.X R22, RZ, RZ, R16, P1 ;  /* 0x000000ffff167224 */ /* 0x000fd400008e0610 */
[----:B------:R-:W-:Y:S05]  /*1100*/  @!P0 BRA `(.L_x_23) ;  /* 0x0000000400d08947 */ /* 0x000fea0003800000 */
[----:B------:R-:W0:Y:S01]  /*1110*/  LDCU.64 UR4, c[0x0][0x380] ;  /* 0x00007000ff0477ac */ /* 0x000e220008000a00 */
[C---:B------:R-:W-:Y:S02]  /*1120*/  SHF.L.U32 R18, R2.reuse, 0x2, RZ ;  /* 0x0000000202127819 */ /* 0x040fe400000006ff */
[----:B------:R-:W-:Y:S02]  /*1130*/  SHF.L.U64.HI R19, R2, 0x2, R25 ;  /* 0x0000000202137819 */ /* 0x000fe40000010219 */
[----:B0-----:R-:W-:-:S04]  /*1140*/  IADD3 R12, P0, PT, R18, UR4, RZ ;  /* 0x00000004120c7c10 */ /* 0x001fc8000ff1e0ff */
[----:B------:R-:W-:Y:S01]  /*1150*/  IADD3.X R13, PT, PT, R19, UR5, RZ, P0, !PT ;  /* 0x00000005130d7c10 */ /* 0x000fe200087fe4ff */
[----:B------:R0:W-:Y:S01]  /*1160*/  STL [R1+0x10], R2 ;  /* 0x0000100201007387 */ /* 0x0001e20000100800 */
[----:B------:R-:W-:Y:S01]  /*1170*/  MOV R25, 0x170 ;  /* 0x0000017000197802 */ /* 0x000fe20000000f00 */
[----:B------:R-:W1:Y:S02]  /*1180*/  LDCU.64 UR4, c[0x4][0x160] ;  /* 0x01002c00ff0477ac */ /* 0x000e640008000a00 */
[----:B------:R-:W2:Y:S01]  /*1190*/  LDG.E R0, desc[UR36][R12.64] ;  /* 0x000000240c007981 */ /* 0x000ea2000c1e1900 */
[----:B------:R0:W3:Y:S01]  /*11a0*/  LDC.64 R8, c[0x4][R25] ;  /* 0x0100000019087b82 */ /* 0x0000e20000000a00 */
[----:B------:R-:W-:Y:S01]  /*11b0*/  IMAD.MOV.U32 R6, RZ, RZ, R23 ;  /* 0x000000ffff067224 */ /* 0x000fe200078e0017 */
[----:B------:R-:W-:Y:S01]  /*11c0*/  MOV R7, R22 ;  /* 0x0000001600077202 */ /* 0x000fe20000000f00 */
[----:B-1----:R-:W-:Y:S02]  /*11d0*/  IMAD.U32 R4, RZ, RZ, UR4 ;  /* 0x00000004ff047e24 */ /* 0x002fe4000f8e00ff */
[----:B------:R-:W-:Y:S01]  /*11e0*/  IMAD.U32 R5, RZ, RZ, UR5 ;  /* 0x00000005ff057e24 */ /* 0x000fe2000f8e00ff */
[----:B--2---:R-:W1:Y:S02]  /*11f0*/  F2F.F64.F32 R10, R0 ;  /* 0x00000000000a7310 */ /* 0x004e640000201800 */
[----:B-1-3--:R0:W-:Y:S04]  /*1200*/  STL.64 [R1+0x18], R10 ;  /* 0x0000180a01007387 */ /* 0x00a1e80000100a00 */
[----:B------:R-:W-:-:S07]  /*1210*/  LEPC R20, `(.L_x_24) ;  /* 0x000000001014794e */ /* 0x000fce0000000000 */
[----:B0-----:R-:W-:Y:S05]  /*1220*/  CALL.ABS.NOINC R8 ;  /* 0x0000000008007343 */ /* 0x001fea0003c00000 */
.L_x_24:
[----:B------:R-:W0:Y:S01]  /*1230*/  LDCU.64 UR4, c[0x0][0x380] ;  /* 0x00007000ff0477ac */ /* 0x000e220008000a00 */
[----:B------:R-:W-:Y:S02]  /*1240*/  LOP3.LUT R18, R18, 0xfffffffc, RZ, 0xc0, !PT ;  /* 0xfffffffc12127812 */ /* 0x000fe400078ec0ff */
[----:B------:R-:W-:Y:S02]  /*1250*/  LOP3.LUT R19, R19, 0x3, RZ, 0xc0, !PT ;  /* 0x0000000313137812 */ /* 0x000fe400078ec0ff */
[----:B0-----:R-:W-:-:S04]  /*1260*/  IADD3 R18, P0, PT, R18, UR4, RZ ;  /* 0x0000000412127c10 */ /* 0x001fc8000ff1e0ff */
[----:B------:R-:W-:Y:S01]  /*1270*/  IADD3.X R19, PT, PT, R19, UR5, RZ, P0, !PT ;  /* 0x0000000513137c10 */ /* 0x000fe200087fe4ff */
[----:B------:R-:W-:Y:S01]  /*1280*/  VIADD R0, R2, 0x1 ;  /* 0x0000000102007836 */ /* 0x000fe20000000000 */
[----:B------:R0:W1:Y:S01]  /*1290*/  LDC.64 R8, c[0x4][R25] ;  /* 0x0100000019087b82 */ /* 0x0000620000000a00 */
[----:B------:R-:W2:Y:S02]  /*12a0*/  LDCU.64 UR4, c[0x4][0x160] ;  /* 0x01002c00ff0477ac */ /* 0x000ea40008000a00 */
[----:B------:R-:W3:Y:S01]  /*12b0*/  LDG.E R3, desc[UR36][R18.64+0x4] ;  /* 0x0000042412037981 */ /* 0x000ee2000c1e1900 */
[----:B------:R-:W-:Y:S01]  /*12c0*/  MOV R6, R23 ;  /* 0x0000001700067202 */ /* 0x000fe20000000f00 */
[----:B------:R-:W-:Y:S02]  /*12d0*/  IMAD.MOV.U32 R7, RZ, RZ, R22 ;  /* 0x000000ffff077224 */ /* 0x000fe400078e0016 */
[----:B------:R0:W-:Y:S01]  /*12e0*/  STL [R1+0x10], R0 ;  /* 0x0000100001007387 */ /* 0x0001e20000100800 */
[----:B--2---:R-:W-:-:S02]  /*12f0*/  IMAD.U32 R4, RZ, RZ, UR4 ;  /* 0x00000004ff047e24 */ /* 0x004fc4000f8e00ff */
[----:B------:R-:W-:Y:S01]  /*1300*/  IMAD.U32 R5, RZ, RZ, UR5 ;  /* 0x00000005ff057e24 */ /* 0x000fe2000f8e00ff */
[----:B---3--:R-:W2:Y:S02]  /*1310*/  F2F.F64.F32 R10, R3 ;  /* 0x00000003000a7310 */ /* 0x008ea40000201800 */
[----:B-12---:R0:W-:Y:S04]  /*1320*/  STL.64 [R1+0x18], R10 ;  /* 0x0000180a01007387 */ /* 0x0061e80000100a00 */
[----:B------:R-:W-:-:S07]  /*1330*/  LEPC R20, `(.L_x_25) ;  /* 0x000000001014794e */ /* 0x000fce0000000000 */
[----:B0-----:R-:W-:Y:S05]  /*1340*/  CALL.ABS.NOINC R8 ;  /* 0x0000000008007343 */ /* 0x001fea0003c00000 */
.L_x_25:
[----:B------:R-:W2:Y:S01]  /*1350*/  LDG.E R3, desc[UR36][R18.64+0x8] ;  /* 0x0000082412037981 */ /* 0x000ea2000c1e1900 */
[----:B------:R-:W-:Y:S01]  /*1360*/  VIADD R0, R2, 0x2 ;  /* 0x0000000202007836 */ /* 0x000fe20000000000 */
[----:B------:R0:W1:Y:S01]  /*1370*/  LDC.64 R8, c[0x4][R25] ;  /* 0x0100000019087b82 */ /* 0x0000620000000a00 */
[----:B------:R-:W3:Y:S01]  /*1380*/  LDCU.64 UR4, c[0x4][0x160] ;  /* 0x01002c00ff0477ac */ /* 0x000ee20008000a00 */
[----:B------:R-:W-:Y:S02]  /*1390*/  IMAD.MOV.U32 R6, RZ, RZ, R23 ;  /* 0x000000ffff067224 */ /* 0x000fe400078e0017 */
[----:B------:R0:W-:Y:S01]  /*13a0*/  STL [R1+0x10], R0 ;  /* 0x0000100001007387 */ /* 0x0001e20000100800 */
[----:B------:R-:W-:Y:S02]  /*13b0*/  IMAD.MOV.U32 R7, RZ, RZ, R22 ;  /* 0x000000ffff077224 */ /* 0x000fe400078e0016 */
[----:B---3--:R-:W-:Y:S01]  /*13c0*/  IMAD.U32 R4, RZ, RZ, UR4 ;  /* 0x00000004ff047e24 */ /* 0x008fe2000f8e00ff */
[----:B------:R-:W-:Y:S01]  /*13d0*/  MOV R5, UR5 ;  /* 0x0000000500057c02 */ /* 0x000fe20008000f00 */
[----:B--2---:R-:W2:Y:S02]  /*13e0*/  F2F.F64.F32 R10, R3 ;  /* 0x00000003000a7310 */ /* 0x004ea40000201800 */
[----:B-12---:R0:W-:Y:S04]  /*13f0*/  STL.64 [R1+0x18], R10 ;  /* 0x0000180a01007387 */ /* 0x0061e80000100a00 */
[----:B------:R-:W-:-:S07]  /*1400*/  LEPC R20, `(.L_x_26) ;  /* 0x000000001014794e */ /* 0x000fce0000000000 */
[----:B0-----:R-:W-:Y:S05]  /*1410*/  CALL.ABS.NOINC R8 ;  /* 0x0000000008007343 */ /* 0x001fea0003c00000 */
.L_x_26:
[----:B------:R-:W2:Y:S01]  /*1420*/  LDG.E R3, desc[UR36][R18.64+0xc] ;  /* 0x00000c2412037981 */ /* 0x000ea2000c1e1900 */
[----:B------:R-:W-:Y:S01]  /*1430*/  VIADD R0, R2, 0x3 ;  /* 0x0000000302007836 */ /* 0x000fe20000000000 */
[----:B------:R0:W1:Y:S01]  /*1440*/  LDC.64 R8, c[0x4][R25] ;  /* 0x0100000019087b82 */ /* 0x0000620000000a00 */
[----:B------:R-:W3:Y:S01]  /*1450*/  LDCU.64 UR4, c[0x4][0x160] ;  /* 0x01002c00ff0477ac */ /* 0x000ee20008000a00 */
[----:B------:R-:W-:Y:S02]  /*1460*/  IMAD.MOV.U32 R6, RZ, RZ, R23 ;  /* 0x000000ffff067224 */ /* 0x000fe400078e0017 */
[----:B------:R0:W-:Y:S01]  /*1470*/  STL [R1+0x10], R0 ;  /* 0x0000100001007387 */ /* 0x0001e20000100800 */
[----:B------:R-:W-:Y:S01]  /*1480*/  IMAD.MOV.U32 R7, RZ, RZ, R22 ;  /* 0x000000ffff077224 */ /* 0x000fe200078e0016 */
[----:B---3--:R-:W-:Y:S01]  /*1490*/  MOV R4, UR4 ;  /* 0x0000000400047c02 */ /* 0x008fe20008000f00 */
[----:B------:R-:W-:Y:S01]  /*14a0*/  IMAD.U32 R5, RZ, RZ, UR5 ;  /* 0x00000005ff057e24 */ /* 0x000fe2000f8e00ff */
[----:B--2---:R-:W2:Y:S02]  /*14b0*/  F2F.F64.F32 R10, R3 ;  /* 0x00000003000a7310 */ /* 0x004ea40000201800 */
[----:B-12---:R0:W-:Y:S04]  /*14c0*/  STL.64 [R1+0x18], R10 ;  /* 0x0000180a01007387 */ /* 0x0061e80000100a00 */
[----:B------:R-:W-:-:S07]  /*14d0*/  LEPC R20, `(.L_x_27) ;  /* 0x000000001014794e */ /* 0x000fce0000000000 */
[----:B0-----:R-:W-:Y:S05]  /*14e0*/  CALL.ABS.NOINC R8 ;  /* 0x0000000008007343 */ /* 0x001fea0003c00000 */
.L_x_27:
[----:B------:R-:W2:Y:S01]  /*14f0*/  LDG.E R3, desc[UR36][R18.64+0x10] ;  /* 0x0000102412037981 */ /* 0x000ea2000c1e1900 */
[----:B------:R-:W-:Y:S01]  /*1500*/  IADD3 R0, PT, PT, R2, 0x4, RZ ;  /* 0x0000000402007810 */ /* 0x000fe20007ffe0ff */
[----:B------:R0:W1:Y:S01]  /*1510*/  LDC.64 R8, c[0x4][R25] ;  /* 0x0100000019087b82 */ /* 0x0000620000000a00 */
[----:B------:R-:W3:Y:S01]  /*1520*/  LDCU.64 UR4, c[0x4][0x160] ;  /* 0x01002c00ff0477ac */ /* 0x000ee20008000a00 */
[----:B------:R-:W-:Y:S01]  /*1530*/  IMAD.MOV.U32 R6, RZ, RZ, R23 ;  /* 0x000000ffff067224 */ /* 0x000fe200078e0017 */
[----:B------:R-:W-:Y:S01]  /*1540*/  MOV R7, R22 ;  /* 0x0000001600077202 */ /* 0x000fe20000000f00 */
[----:B------:R0:W-:Y:S01]  /*1550*/  STL [R1+0x10], R0 ;  /* 0x0000100001007387 */ /* 0x0001e20000100800 */
[----:B---3--:R-:W-:Y:S02]  /*1560*/  IMAD.U32 R4, RZ, RZ, UR4 ;  /* 0x00000004ff047e24 */ /* 0x008fe4000f8e00ff */
[----:B------:R-:W-:Y:S01]  /*1570*/  IMAD.U32 R5, RZ, RZ, UR5 ;  /* 0x00000005ff057e24 */ /* 0x000fe2000f8e00ff */
[----:B--2---:R-:W2:Y:S02]  /*1580*/  F2F.F64.F32 R10, R3 ;  /* 0x00000003000a7310 */ /* 0x004ea40000201800 */
[----:B-12---:R0:W-:Y:S04]  /*1590*/  STL.64 [R1+0x18], R10 ;  /* 0x0000180a01007387 */ /* 0x0061e80000100a00 */
[----:B------:R-:W-:-:S07]  /*15a0*/  LEPC R20, `(.L_x_28) ;  /* 0x000000001014794e */ /* 0x000fce0000000000 */
[----:B0-----:R-:W-:Y:S05]  /*15b0*/  CALL.ABS.NOINC R8 ;  /* 0x0000000008007343 */ /* 0x001fea0003c00000 */
.L_x_28:
[----:B------:R-:W2:Y:S01]  /*15c0*/  LDG.E R3, desc[UR36][R18.64+0x14] ;  /* 0x0000142412037981 */ /* 0x000ea2000c1e1900 */
[----:B------:R-:W-:Y:S01]  /*15d0*/  VIADD R0, R2, 0x5 ;  /* 0x0000000502007836 */ /* 0x000fe20000000000 */
[----:B------:R0:W1:Y:S01]  /*15e0*/  LDC.64 R8, c[0x4][R25] ;  /* 0x0100000019087b82 */ /* 0x0000620000000a00 */
[----:B------:R-:W3:Y:S01]  /*15f0*/  LDCU.64 UR4, c[0x4][0x160] ;  /* 0x01002c00ff0477ac */ /* 0x000ee20008000a00 */
[----:B------:R-:W-:Y:S01]  /*1600*/  MOV R6, R23 ;  /* 0x0000001700067202 */ /* 0x000fe20000000f00 */
[----:B------:R-:W-:Y:S01]  /*1610*/  IMAD.MOV.U32 R7, RZ, RZ, R22 ;  /* 0x000000ffff077224 */ /* 0x000fe200078e0016 */
[----:B------:R0:W-:Y:S01]  /*1620*/  STL [R1+0x10], R0 ;  /* 0x0000100001007387 */ /* 0x0001e20000100800 */
[----:B---3--:R-:W-:Y:S02]  /*1630*/  IMAD.U32 R4, RZ, RZ, UR4 ;  /* 0x00000004ff047e24 */ /* 0x008fe4000f8e00ff */
[----:B------:R-:W-:Y:S01]  /*1640*/  IMAD.U32 R5, RZ, RZ, UR5 ;  /* 0x00000005ff057e24 */ /* 0x000fe2000f8e00ff */
[----:B--2---:R-:W2:Y:S02]  /*1650*/  F2F.F64.F32 R10, R3 ;  /* 0x00000003000a7310 */ /* 0x004ea40000201800 */
[----:B-12---:R0:W-:Y:S04]  /*1660*/  STL.64 [R1+0x18], R10 ;  /* 0x0000180a01007387 */ /* 0x0061e80000100a00 */
[----:B------:R-:W-:-:S07]  /*1670*/  LEPC R20, `(.L_x_29) ;  /* 0x000000001014794e */ /* 0x000fce0000000000 */
[----:B0-----:R-:W-:Y:S05]  /*1680*/  CALL.ABS.NOINC R8 ;  /* 0x0000000008007343 */ /* 0x001fea0003c00000 */
.L_x_29:
        /* <DEDUP_REMOVED lines=13> */
.L_x_30:
        /* <DEDUP_REMOVED lines=13> */
.L_x_31:
[----:B------:R-:W-:Y:S01]  /*1830*/  IADD3 R2, PT, PT, R2, 0x8, RZ ;  /* 0x0000000802027810 */ /* 0x000fe20007ffe0ff */
[----:B------:R-:W-:-:S07]  /*1840*/  IMAD.MOV.U32 R25, RZ, RZ, RZ ;  /* 0x000000ffff197224 */ /* 0x000fce00078e00ff */
.L_x_23:
[----:B------:R-:W-:-:S04]  /*1850*/  ISETP.NE.U32.AND P0, PT, R24, RZ, PT ;  /* 0x000000ff1800720c */ /* 0x000fc80003f05070 */
[----:B------:R-:W-:-:S13]  /*1860*/  ISETP.NE.AND.EX P0, PT, RZ, RZ, PT, P0 ;  /* 0x000000ffff00720c */ /* 0x000fda0003f05300 */
[----:B------:R-:W-:Y:S05]  /*1870*/  @!P0 BRA `(.L_x_22) ;  /* 0x0000000400908947 */ /* 0x000fea0003800000 */
[----:B------:R-:W0:Y:S01]  /*1880*/  LDCU UR4, c[0x0][0x390] ;  /* 0x00007200ff0477ac */ /* 0x000e220008000800 */
[----:B------:R-:W-:Y:S01]  /*1890*/  ISETP.GE.U32.AND P0, PT, R24, 0x4, PT ;  /* 0x000000041800780c */ /* 0x000fe20003f06070 */
[----:B------:R-:W-:-:S03]  /*18a0*/  IMAD.MOV.U32 R27, RZ, RZ, RZ ;  /* 0x000000ffff1b7224 */ /* 0x000fc600078e00ff */
[----:B------:R-:W-:Y:S01]  /*18b0*/  ISETP.GE.U32.AND.EX P0, PT, RZ, RZ, PT, P0 ;  /* 0x000000ffff00720c */ /* 0x000fe20003f06100 */
[----:B0-----:R-:W-:-:S06]  /*18c0*/  ULOP3.LUT UR4, UR4, 0x3, URZ, 0xc0, !UPT ;  /* 0x0000000304047892 */ /* 0x001fcc000f8ec0ff */
[----:B------:R-:W-:-:S06]  /*18d0*/  IMAD.U32 R26, RZ, RZ, UR4 ;  /* 0x00000004ff1a7e24 */ /* 0x000fcc000f8e00ff */
[----:B------:R-:W-:Y:S05]  /*18e0*/  @!P0 BRA `(.L_x_32) ;  /* 0x0000000400048947 */ /* 0x000fea0003800000 */
[----:B------:R-:W0:Y:S01]  /*18f0*/  LDCU.64 UR4, c[0x0][0x380] ;  /* 0x00007000ff0477ac */ /* 0x000e220008000a00 */
[C---:B------:R-:W-:Y:S02]  /*1900*/  SHF.L.U32 R18, R2.reuse, 0x2, RZ ;  /* 0x0000000202127819 */ /* 0x040fe400000006ff */
[----:B------:R-:W-:Y:S02]  /*1910*/  SHF.L.U64.HI R25, R2, 0x2, R25 ;  /* 0x0000000202197819 */ /* 0x000fe40000010219 */
[----:B0-----:R-:W-:-:S04]  /*1920*/  IADD3 R12, P0, PT, R18, UR4, RZ ;  /* 0x00000004120c7c10 */ /* 0x001fc8000ff1e0ff */
[----:B------:R-:W-:Y:S02]  /*1930*/  IADD3.X R13, PT, PT, R25, UR5, RZ, P0, !PT ;  /* 0x00000005190d7c10 */ /* 0x000fe400087fe4ff */
[----:B------:R-:W-:Y:S01]  /*1940*/  MOV R8, 0x170 ;  /* 0x0000017000087802 */ /* 0x000fe20000000f00 */
[----:B------:R0:W-:Y:S01]  /*1950*/  STL [R1+0x10], R2 ;  /* 0x0000100201007387 */ /* 0x0001e20000100800 */
[----:B------:R-:W1:Y:S03]  /*1960*/  LDCU.64 UR4, c[0x4][0x160] ;  /* 0x01002c00ff0477ac */ /* 0x000e660008000a00 */
[----:B------:R-:W2:Y:S01]  /*1970*/  LDG.E R0, desc[UR36][R12.64] ;  /* 0x000000240c007981 */ /* 0x000ea2000c1e1900 */
[----:B------:R-:W3:Y:S01]  /*1980*/  LDC.64 R8, c[0x4][R8] ;  /* 0x0100000008087b82 */ /* 0x000ee20000000a00 */
[----:B------:R-:W-:Y:S01]  /*1990*/  IMAD.MOV.U32 R6, RZ, RZ, R23 ;  /* 0x000000ffff067224 */ /* 0x000fe200078e0017 */
[----:B------:R-:W-:Y:S01]  /*19a0*/  MOV R7, R22 ;  /* 0x0000001600077202 */ /* 0x000fe20000000f00 */
[----:B-1----:R-:W-:-:S02]  /*19b0*/  IMAD.U32 R4, RZ, RZ, UR4 ;  /* 0x00000004ff047e24 */ /* 0x002fc4000f8e00ff */
[----:B------:R-:W-:Y:S01]  /*19c0*/  IMAD.U32 R5, RZ, RZ, UR5 ;  /* 0x00000005ff057e24 */ /* 0x000fe2000f8e00ff */
[----:B--2---:R-:W1:Y:S02]  /*19d0*/  F2F.F64.F32 R10, R0 ;  /* 0x00000000000a7310 */ /* 0x004e640000201800 */
[----:B-1-3--:R0:W-:Y:S04]  /*19e0*/  STL.64 [R1+0x18], R10 ;  /* 0x0000180a01007387 */ /* 0x00a1e80000100a00 */
[----:B------:R-:W-:-:S07]  /*19f0*/  LEPC R20, `(.L_x_33) ;  /* 0x000000001014794e */ /* 0x000fce0000000000 */
[----:B0-----:R-:W-:Y:S05]  /*1a00*/  CALL.ABS.NOINC R8 ;  /* 0x0000000008007343 */ /* 0x001fea0003c00000 */
.L_x_33:
[----:B------:R-:W0:Y:S01]  /*1a10*/  LDCU.64 UR4, c[0x0][0x380] ;  /* 0x00007000ff0477ac */ /* 0x000e220008000a00 */
[----:B------:R-:W-:Y:S02]  /*1a20*/  LOP3.LUT R18, R18, 0xfffffffc, RZ, 0xc0, !PT ;  /* 0xfffffffc12127812 */ /* 0x000fe400078ec0ff */
[----:B------:R-:W-:Y:S02]  /*1a30*/  LOP3.LUT R25, R25, 0x3, RZ, 0xc0, !PT ;  /* 0x0000000319197812 */ /* 0x000fe400078ec0ff */
[----:B0-----:R-:W-:-:S04]  /*1a40*/  IADD3 R18, P0, PT, R18, UR4, RZ ;  /* 0x0000000412127c10 */ /* 0x001fc8000ff1e0ff */
[----:B------:R-:W-:Y:S01]  /*1a50*/  IADD3.X R19, PT, PT, R25, UR5, RZ, P0, !PT ;  /* 0x0000000519137c10 */ /* 0x000fe200087fe4ff */
[----:B------:R-:W-:Y:S01]  /*1a60*/  VIADD R0, R2, 0x1 ;  /* 0x0000000102007836 */ /* 0x000fe20000000000 */
[----:B------:R-:W-:Y:S01]  /*1a70*/  MOV R24, 0x170 ;  /* 0x0000017000187802 */ /* 0x000fe20000000f00 */
[----:B------:R-:W0:Y:S02]  /*1a80*/  LDCU.64 UR4, c[0x4][0x160] ;  /* 0x01002c00ff0477ac */ /* 0x000e240008000a00 */
[----:B------:R-:W2:Y:S01]  /*1a90*/  LDG.E R3, desc[UR36][R18.64+0x4] ;  /* 0x0000042412037981 */ /* 0x000ea2000c1e1900 */
[----:B------:R1:W3:Y:S01]  /*1aa0*/  LDC.64 R8, c[0x4][R24] ;  /* 0x0100000018087b82 */ /* 0x0002e20000000a00 */
[----:B------:R-:W-:Y:S01]  /*1ab0*/  MOV R6, R23 ;  /* 0x0000001700067202 */ /* 0x000fe20000000f00 */
[----:B------:R-:W-:Y:S01]  /*1ac0*/  IMAD.MOV.U32 R7, RZ, RZ, R22 ;  /* 0x000000ffff077224 */ /* 0x000fe200078e0016 */
[----:B------:R1:W-:Y:S01]  /*1ad0*/  STL [R1+0x10], R0 ;  /* 0x0000100001007387 */ /* 0x0003e20000100800 */
[----:B0-----:R-:W-:-:S02]  /*1ae0*/  IMAD.U32 R4, RZ, RZ, UR4 ;  /* 0x00000004ff047e24 */ /* 0x001fc4000f8e00ff */
[----:B------:R-:W-:Y:S01]  /*1af0*/  IMAD.U32 R5, RZ, RZ, UR5 ;  /* 0x00000005ff057e24 */ /* 0x000fe2000f8e00ff */
[----:B--2---:R-:W0:Y:S02]  /*1b00*/  F2F.F64.F32 R10, R3 ;  /* 0x00000003000a7310 */ /* 0x004e240000201800 */
[----:B0--3--:R1:W-:Y:S04]  /*1b10*/  STL.64 [R1+0x18], R10 ;  /* 0x0000180a01007387 */ /* 0x0093e80000100a00 */
[----:B------:R-:W-:-:S07]  /*1b20*/  LEPC R20, `(.L_x_34) ;  /* 0x000000001014794e */ /* 0x000fce0000000000 */
[----:B-1----:R-:W-:Y:S05]  /*1b30*/  CALL.ABS.NOINC R8 ;  /* 0x0000000008007343 */ /* 0x002fea0003c00000 */
.L_x_34:
        /* <DEDUP_REMOVED lines=13> */
.L_x_35:
[----:B------:R-:W2:Y:S01]  /*1c10*/  LDG.E R18, desc[UR36][R18.64+0xc] ;  /* 0x00000c2412127981 */ /* 0x000ea2000c1e1900 */
[----:B------:R-:W-:Y:S01]  /*1c20*/  VIADD R0, R2, 0x3 ;  /* 0x0000000302007836 */ /* 0x000fe20000000000 */
[----:B------:R-:W0:Y:S01]  /*1c30*/  LDC.64 R24, c[0x4][R24] ;  /* 0x0100000018187b82 */ /* 0x000e220000000a00 */
[----:B------:R-:W1:Y:S01]  /*1c40*/  LDCU.64 UR4, c[0x4][0x160] ;  /* 0x01002c00ff0477ac */ /* 0x000e620008000a00 */
[----:B------:R-:W-:Y:S02]  /*1c50*/  IMAD.MOV.U32 R6, RZ, RZ, R23 ;  /* 0x000000ffff067224 */ /* 0x000fe400078e0017 */
[----:B------:R3:W-:Y:S01]  /*1c60*/  STL [R1+0x10], R0 ;  /* 0x0000100001007387 */ /* 0x0007e20000100800 */
[----:B------:R-:W-:Y:S01]  /*1c70*/  IMAD.MOV.U32 R7, RZ, RZ, R22 ;  /* 0x000000ffff077224 */ /* 0x000fe200078e0016 */
[----:B-1----:R-:W-:Y:S01]  /*1c80*/  MOV R4, UR4 ;  /* 0x0000000400047c02 */ /* 0x002fe20008000f00 */
[----:B------:R-:W-:Y:S01]  /*1c90*/  IMAD.U32 R5, RZ, RZ, UR5 ;  /* 0x00000005ff057e24 */ /* 0x000fe2000f8e00ff */
[----:B--2---:R-:W1:Y:S02]  /*1ca0*/  F2F.F64.F32 R8, R18 ;  /* 0x0000001200087310 */ /* 0x004e640000201800 */
[----:B01----:R3:W-:Y:S04]  /*1cb0*/  STL.64 [R1+0x18], R8 ;  /* 0x0000180801007387 */ /* 0x0037e80000100a00 */
[----:B------:R-:W-:-:S07]  /*1cc0*/  LEPC R20, `(.L_x_36) ;  /* 0x000000001014794e */ /* 0x000fce0000000000 */
[----:B---3--:R-:W-:Y:S05]  /*1cd0*/  CALL.ABS.NOINC R24 ;  /* 0x0000000018007343 */ /* 0x008fea0003c00000 */
.L_x_36:
[----:B------:R-:W-:Y:S01]  /*1ce0*/  IADD3 R2, PT, PT, R2, 0x4, RZ ;  /* 0x0000000402027810 */ /* 0x000fe20007ffe0ff */
[----:B------:R-:W-:-:S07]  /*1cf0*/  IMAD.MOV.U32 R25, RZ, RZ, RZ ;  /* 0x000000ffff197224 */ /* 0x000fce00078e00ff */
.L_x_32:
[----:B------:R-:W-:-:S04]  /*1d00*/  ISETP.NE.U32.AND P0, PT, R26, RZ, PT ;  /* 0x000000ff1a00720c */ /* 0x000fc80003f05070 */
[----:B------:R-:W-:-:S13]  /*1d10*/  ISETP.NE.AND.EX P0, PT, R27, RZ, PT, P0 ;  /* 0x000000ff1b00720c */ /* 0x000fda0003f05300 */
[----:B------:R-:W-:Y:S05]  /*1d20*/  @!P0 BRA `(.L_x_22) ;  /* 0x0000000000648947 */ /* 0x000fea0003800000 */
.L_x_38:
[----:B------:R-:W0:Y:S02]  /*1d30*/  LDCU.64 UR4, c[0x0][0x380] ;  /* 0x00007000ff0477ac */ /* 0x000e240008000a00 */
[----:B0-----:R-:W-:-:S04]  /*1d40*/  LEA R4, P0, R2, UR4, 0x2 ;  /* 0x0000000402047c11 */ /* 0x001fc8000f8010ff */
[----:B------:R-:W-:Y:S02]  /*1d50*/  LEA.HI.X R5, R2, UR5, R25, 0x2, P0 ;  /* 0x0000000502057c11 */ /* 0x000fe400080f1419 */
[----:B------:R-:W-:Y:S01]  /*1d60*/  MOV R8, 0x170 ;  /* 0x0000017000087802 */ /* 0x000fe20000000f00 */
[----:B------:R0:W-:Y:S01]  /*1d70*/  STL [R1+0x10], R2 ;  /* 0x0000100201007387 */ /* 0x0001e20000100800 */
[----:B------:R-:W1:Y:S03]  /*1d80*/  LDCU.64 UR4, c[0x4][0x160] ;  /* 0x01002c00ff0477ac */ /* 0x000e660008000a00 */
[----:B------:R1:W2:Y:S01]  /*1d90*/  LDG.E R0, desc[UR36][R4.64] ;  /* 0x0000002404007981 */ /* 0x0002a2000c1e1900 */
[----:B------:R-:W3:Y:S01]  /*1da0*/  LDC.64 R8, c[0x4][R8] ;  /* 0x0100000008087b82 */ /* 0x000ee20000000a00 */
[----:B------:R-:W-:Y:S01]  /*1db0*/  IADD3 R26, P0, PT, R26, -0x1, RZ ;  /* 0xffffffff1a1a7810 */ /* 0x000fe20007f1e0ff */
[----:B------:R-:W-:Y:S01]  /*1dc0*/  IMAD.MOV.U32 R7, RZ, RZ, R22 ;  /* 0x000000ffff077224 */ /* 0x000fe200078e0016 */
[----:B------:R-:W-:-:S02]  /*1dd0*/  MOV R6, R23 ;  /* 0x0000001700067202 */ /* 0x000fc40000000f00 */
[----:B------:R-:W-:Y:S02]  /*1de0*/  IADD3.X R27, PT, PT, R27, -0x1, RZ, P0, !PT ;  /* 0xffffffff1b1b7810 */ /* 0x000fe400007fe4ff */
[----:B------:R-:W-:-:S04]  /*1df0*/  ISETP.NE.U32.AND P0, PT, R26, RZ, PT ;  /* 0x000000ff1a00720c */ /* 0x000fc80003f05070 */
[----:B------:R-:W-:Y:S01]  /*1e00*/  ISETP.NE.AND.EX P0, PT, R27, RZ, PT, P0 ;  /* 0x000000ff1b00720c */ /* 0x000fe20003f05300 */
[----:B-1----:R-:W-:-:S03]  /*1e10*/  IMAD.U32 R4, RZ, RZ, UR4 ;  /* 0x00000004ff047e24 */ /* 0x002fc6000f8e00ff */
[----:B------:R-:W-:Y:S01]  /*1e20*/  P2R R18, PR, RZ, 0x1 ;  /* 0x00000001ff127803 */ /* 0x000fe20000000000 */
[----:B------:R-:W-:Y:S01]  /*1e30*/  IMAD.U32 R5, RZ, RZ, UR5 ;  /* 0x00000005ff057e24 */ /* 0x000fe2000f8e00ff */
[----:B--2---:R-:W1:Y:S02]  /*1e40*/  F2F.F64.F32 R10, R0 ;  /* 0x00000000000a7310 */ /* 0x004e640000201800 */
[----:B-1-3--:R0:W-:Y:S05]  /*1e50*/  STL.64 [R1+0x18], R10 ;  /* 0x0000180a01007387 */ /* 0x00a1ea0000100a00 */
[----:B------:R-:W-:-:S07]  /*1e60*/  LEPC R20, `(.L_x_37) ;  /* 0x000000001014794e */ /* 0x000fce0000000000 */
[----:B0-----:R-:W-:Y:S05]  /*1e70*/  CALL.ABS.NOINC R8 ;  /* 0x0000000008007343 */ /* 0x001fea0003c00000 */
.L_x_37:
[----:B------:R-:W-:Y:S01]  /*1e80*/  ISETP.NE.AND P6, PT, R18, RZ, PT ;  /* 0x000000ff1200720c */ /* 0x000fe20003fc5270 */
[----:B------:R-:W-:Y:S02]  /*1e90*/  VIADD R2, R2, 0x1 ;  /* 0x0000000102027836 */ /* 0x000fe40000000000 */
[----:B------:R-:W-:-:S10]  /*1ea0*/  IMAD.MOV.U32 R25, RZ, RZ, RZ ;  /* 0x000000ffff197224 */ /* 0x000fd400078e00ff */
[----:B------:R-:W-:Y:S05]  /*1eb0*/  @P6 BRA `(.L_x_38) ;  /* 0xfffffffc009c6947 */ /* 0x000fea000383ffff */
.L_x_22:
[----:B------:R-:W-:Y:S05]  /*1ec0*/  BSYNC.RECONVERGENT B6 ;  /* 0x0000000000067941 */ /* 0x000fea0003800200 */
.L_x_3:
[----:B------:R-:W0:Y:S02]  /*1ed0*/  LDCU.64 UR4, c[0x0][0x398] ;  /* 0x00007300ff0477ac */ /* 0x000e240008000a00 */
[----:B0-----:R-:W-:-:S04]  /*1ee0*/  UISETP.NE.U32.AND UP0, UPT, UR4, URZ, UPT ;  /* 0x000000ff0400728c */ /* 0x001fc8000bf05070 */
[----:B------:R-:W-:-:S09]  /*1ef0*/  UISETP.NE.AND.EX UP0, UPT, UR5, URZ, UPT, UP0 ;  /* 0x000000ff0500728c */ /* 0x000fd2000bf05300 */
[----:B------:R-:W-:Y:S05]  /*1f00*/  BRA.U !UP0, `(.L_x_39) ;  /* 0x0000001908587547 */ /* 0x000fea000b800000 */
[----:B------:R-:W-:Y:S01]  /*1f10*/  UISETP.GE.U32.AND UP0, UPT, UR4, 0x10, UPT ;  /* 0x000000100400788c */ /* 0x000fe2000bf06070 */
[----:B------:R-:W-:Y:S02]  /*1f20*/  HFMA2 R26, -RZ, RZ, 0, 0 ;  /* 0x00000000ff1a7431 */ /* 0x000fe400000001ff */
[----:B------:R-:W-:Y:S01]  /*1f30*/  IMAD.MOV.U32 R2, RZ, RZ, RZ ;  /* 0x000000ffff027224 */ /* 0x000fe200078e00ff */
[----:B------:R-:W-:-:S09]  /*1f40*/  UISETP.GE.U32.AND.EX UP0, UPT, UR5, URZ, UPT, UP0 ;  /* 0x000000ff0500728c */ /* 0x000fd2000bf06100 */
[----:B------:R-:W-:Y:S05]  /*1f50*/  BRA.U !UP0, `(.L_x_40) ;  /* 0x0000000d08307547 */ /* 0x000fea000b800000 */
[----:B------:R-:W0:Y:S01]  /*1f60*/  LDCU UR5, c[0x0][0x39c] ;  /* 0x00007380ff0577ac */ /* 0x000e220008000800 */
[----:B------:R-:W-:Y:S01]  /*1f70*/  BSSY.RECONVERGENT B6, `(.L_x_40) ;  /* 0x00000ca000067945 */ /* 0x000fe20003800200 */
[----:B------:R-:W-:Y:S01]  /*1f80*/  VIADD R22, R17, 0x10 ;  /* 0x0000001011167836 */ /* 0x000fe20000000000 */
[----:B------:R-:W-:Y:S01]  /*1f90*/  MOV R27, RZ ;  /* 0x000000ff001b7202 */ /* 0x000fe20000000f00 */
[----:B------:R-:W-:Y:S01]  /*1fa0*/  ULOP3.LUT UR4, UR4, 0xfffffff0, URZ, 0xc0, !UPT ;  /* 0xfffffff004047892 */ /* 0x000fe2000f8ec0ff */
[----:B------:R-:W-:Y:S02]  /*1fb0*/  IMAD.MOV.U32 R29, RZ, RZ, RZ ;  /* 0x000000ffff1d7224 */ /* 0x000fe400078e00ff */
[----:B------:R-:W-:-:S03]  /*1fc0*/  IMAD.MOV.U32 R18, RZ, RZ, 0x7 ;  /* 0x00000007ff127424 */ /* 0x000fc600078e00ff */
[----:B------:R-:W-:Y:S02]  /*1fd0*/  IMAD.U32 R2, RZ, RZ, UR4 ;  /* 0x00000004ff027e24 */ /* 0x000fe4000f8e00ff */
[----:B0-----:R-:W-:-:S07]  /*1fe0*/  IMAD.U32 R26, RZ, RZ, UR5 ;  /* 0x00000005ff1a7e24 */ /* 0x001fce000f8e00ff */
.L_x_57:
[----:B------:R-:W-:-:S04]  /*1ff0*/  IADD3 R6, P0, PT, R29, UR38, RZ ;  /* 0x000000261d067c10 */ /* 0x000fc8000ff1e0ff */
[----:B------:R-:W-:-:S05]  /*2000*/  IADD3.X R7, PT, PT, R27, UR39, RZ, P0, !PT ;  /* 0x000000271b077c10 */ /* 0x000fca00087fe4ff */
[----:B------:R0:W2:Y:S01]  /*2010*/  LDG.E.U8 R11, desc[UR36][R6.64] ;  /* 0x00000024060b7981 */ /* 0x0000a2000c1e1100 */
[----:B------:R-:W1:Y:S01]  /*2020*/  LDCU UR4, c[0x0][0x2f8] ;  /* 0x00005f00ff0477ac */ /* 0x000e620008000800 */
[----:B------:R-:W-:Y:S02]  /*2030*/  MOV R8, 0x170 ;  /* 0x0000017000087802 */ /* 0x000fe40000000f00 */
[----:B------:R-:W-:Y:S02]  /*2040*/  IADD3 R10, PT, PT, R18, -0x7, RZ ;  /* 0xfffffff9120a7810 */ /* 0x000fe40007ffe0ff */
[----:B------:R-:W-:Y:S02]  /*2050*/  IADD3 RZ, P0, PT, R17, 0x10, RZ ;  /* 0x0000001011ff7810 */ /* 0x000fe40007f1e0ff */
[----:B------:R-:W3:Y:S01]  /*2060*/  LDC.64 R8, c[0x4][R8] ;  /* 0x0100000008087b82 */ /* 0x000ee20000000a00 */
[----:B0-----:R-:W-:Y:S02]  /*2070*/  IMAD.MOV.U32 R6, RZ, RZ, R22 ;  /* 0x000000ffff067224 */ /* 0x001fe400078e0016 */
[----:B------:R-:W-:-:S04]  /*2080*/  IMAD.X R24, RZ, RZ, R16, P0 ;  /* 0x000000ffff187224 */ /* 0x000fc800000e0610 */
[----:B------:R-:W-:Y:S02]  /*2090*/  IMAD.MOV.U32 R7, RZ, RZ, R24 ;  /* 0x000000ffff077224 */ /* 0x000fe400078e0018 */
[----:B-1----:R-:W-:Y:S01]  /*20a0*/  VIADD R23, R22, -UR4 ;  /* 0x8000000416177c36 */ /* 0x002fe20008000000 */
[----:B------:R-:W0:Y:S02]  /*20b0*/  LDCU.64 UR4, c[0x4][0x168] ;  /* 0x01002d00ff0477ac */ /* 0x000e240008000a00 */
[----:B0-----:R-:W-:Y:S01]  /*20c0*/  IMAD.U32 R4, RZ, RZ, UR4 ;  /* 0x00000004ff047e24 */ /* 0x001fe2000f8e00ff */
[----:B------:R-:W-:Y:S01]  /*20d0*/  MOV R5, UR5 ;  /* 0x0000000500057c02 */ /* 0x000fe20008000f00 */
[----:B--23--:R0:W-:Y:S06]  /*20e0*/  STL.64 [R23], R10 ;  /* 0x0000000a17007387 */ /* 0x00c1ec0000100a00 */
[----:B------:R-:W-:-:S07]  /*20f0*/  LEPC R20, `(.L_x_41) ;  /* 0x000000001014794e */ /* 0x000fce0000000000 */
[----:B0-----:R-:W-:Y:S05]  /*2100*/  CALL.ABS.NOINC R8 ;  /* 0x0000000008007343 */ /* 0x001fea0003c00000 */
.L_x_41:
[----:B------:R-:W-:Y:S01]  /*2110*/  LOP3.LUT R30, R29, 0xfffffff0, RZ, 0xc0, !PT ;  /* 0xfffffff01d1e7812 */ /* 0x000fe200078ec0ff */
[----:B------:R-:W0:Y:S03]  /*2120*/  LDCU.64 UR4, c[0x4][0x168] ;  /* 0x01002d00ff0477ac */ /* 0x000e260008000a00 */
[----:B------:R-:W-:-:S05]  /*2130*/  IADD3 R30, P0, PT, R30, UR38, RZ ;  /* 0x000000261e1e7c10 */ /* 0x000fca000ff1e0ff */
[----:B------:R-:W-:-:S05]  /*2140*/  IMAD.X R31, RZ, RZ, UR39, P0 ;  /* 0x00000027ff1f7e24 */ /* 0x000fca00080e06ff */
[----:B------:R-:W2:Y:S01]  /*2150*/  LDG.E.U8 R11, desc[UR36][R30.64+0x1] ;  /* 0x000001241e0b7981 */ /* 0x000ea2000c1e1100 */
[----:B------:R-:W-:Y:S01]  /*2160*/  IADD3 R10, PT, PT, R18, -0x6, RZ ;  /* 0xfffffffa120a7810 */ /* 0x000fe20007ffe0ff */
[----:B------:R-:W-:Y:S01]  /*2170*/  IMAD.MOV.U32 R6, RZ, RZ, R22 ;  /* 0x000000ffff067224 */ /* 0x000fe200078e0016 */
[----:B------:R-:W-:Y:S01]  /*2180*/  MOV R25, 0x170 ;  /* 0x0000017000197802 */ /* 0x000fe20000000f00 */
[----:B0-----:R-:W-:Y:S01]  /*2190*/  IMAD.U32 R4, RZ, RZ, UR4 ;  /* 0x00000004ff047e24 */ /* 0x001fe2000f8e00ff */
[----:B------:R-:W-:Y:S02]  /*21a0*/  MOV R7, R24 ;  /* 0x0000001800077202 */ /* 0x000fe40000000f00 */
[----:B------:R0:W1:Y:S01]  /*21b0*/  LDC.64 R8, c[0x4][R25] ;  /* 0x0100000019087b82 */ /* 0x0000620000000a00 */
[----:B------:R-:W-:Y:S01]  /*21c0*/  IMAD.U32 R5, RZ, RZ, UR5 ;  /* 0x00000005ff057e24 */ /* 0x000fe2000f8e00ff */
[----:B-12---:R0:W-:Y:S06]  /*21d0*/  STL.64 [R23], R10 ;  /* 0x0000000a17007387 */ /* 0x0061ec0000100a00 */
[----:B------:R-:W-:-:S07]  /*21e0*/  LEPC R20, `(.L_x_42) ;  /* 0x000000001014794e */ /* 0x000fce0000000000 */
[----:B0-----:R-:W-:Y:S05]  /*21f0*/  CALL.ABS.NOINC R8 ;  /* 0x0000000008007343 */ /* 0x001fea0003c00000 */
.L_x_42:
[----:B------:R-:W2:Y:S01]  /*2200*/  LDG.E.U8 R11, desc[UR36][R30.64+0x2] ;  /* 0x000002241e0b7981 */ /* 0x000ea2000c1e1100 */
[----:B------:R-:W-:Y:S01]  /*2210*/  VIADD R10, R18, 0xfffffffb ;  /* 0xfffffffb120a7836 */ /* 0x000fe20000000000 */
[----:B------:R0:W1:Y:S01]  /*2220*/  LDC.64 R8, c[0x4][R25] ;  /* 0x0100000019087b82 */ /* 0x0000620000000a00 */
[----:B------:R-:W3:Y:S01]  /*2230*/  LDCU.64 UR4, c[0x4][0x168] ;  /* 0x01002d00ff0477ac */ /* 0x000ee20008000a00 */
[----:B------:R-:W-:Y:S01]  /*2240*/  MOV R6, R22 ;  /* 0x0000001600067202 */ /* 0x000fe20000000f00 */
[----:B------:R-:W-:Y:S02]  /*2250*/  IMAD.MOV.U32 R7, RZ, RZ, R24 ;  /* 0x000000ffff077224 */ /* 0x000fe400078e0018 */
[----:B---3--:R-:W-:Y:S02]  /*2260*/  IMAD.U32 R4, RZ, RZ, UR4 ;  /* 0x00000004ff047e24 */ /* 0x008fe4000f8e00ff */
[----:B------:R-:W-:Y:S01]  /*2270*/  IMAD.U32 R5, RZ, RZ, UR5 ;  /* 0x00000005ff057e24 */ /* 0x000fe2000f8e00ff */
[----:B-12---:R0:W-:Y:S06]  /*2280*/  STL.64 [R23], R10 ;  /* 0x0000000a17007387 */ /* 0x0061ec0000100a00 */
[----:B------:R-:W-:-:S07]  /*2290*/  LEPC R20, `(.L_x_43) ;  /* 0x000000001014794e */ /* 0x000fce0000000000 */
[----:B0-----:R-:W-:Y:S05]  /*22a0*/  CALL.ABS.NOINC R8 ;  /* 0x0000000008007343 */ /* 0x001fea0003c00000 */
.L_x_43:
[----:B------:R-:W2:Y:S01]  /*22b0*/  LDG.E.U8 R11, desc[UR36][R30.64+0x3] ;  /* 0x000003241e0b7981 */ /* 0x000ea2000c1e1100 */
[----:B------:R-:W-:Y:S01]  /*22c0*/  VIADD R10, R18, 0xfffffffc ;  /* 0xfffffffc120a7836 */ /* 0x000fe20000000000 */
[----:B------:R0:W1:Y:S01]  /*22d0*/  LDC.64 R8, c[0x4][R25] ;  /* 0x0100000019087b82 */ /* 0x0000620000000a00 */
[----:B------:R-:W3:Y:S01]  /*22e0*/  LDCU.64 UR4, c[0x4][0x168] ;  /* 0x01002d00ff0477ac */ /* 0x000ee20008000a00 */
[----:B------:R-:W-:Y:S02]  /*22f0*/  IMAD.MOV.U32 R6, RZ, RZ, R22 ;  /* 0x000000ffff067224 */ /* 0x000fe400078e0016 */
[----:B------:R-:W-:Y:S02]  /*2300*/  IMAD.MOV.U32 R7, RZ, RZ, R24 ;  /* 0x000000ffff077224 */ /* 0x000fe400078e0018 */
[----:B---3--:R-:W-:Y:S01]  /*2310*/  IMAD.U32 R4, RZ, RZ, UR4 ;  /* 0x00000004ff047e24 */ /* 0x008fe2000f8e00ff */
[----:B------:R-:W-:Y:S01]  /*2320*/  MOV R5, UR5 ;  /* 0x0000000500057c02 */ /* 0x000fe20008000f00 */
[----:B-12---:R0:W-:Y:S06]  /*2330*/  STL.64 [R23], R10 ;  /* 0x0000000a17007387 */ /* 0x0061ec0000100a00 */
[----:B------:R-:W-:-:S07]  /*2340*/  LEPC R20, `(.L_x_44) ;  /* 0x000000001014794e */ /* 0x000fce0000000000 */
[----:B0-----:R-:W-:Y:S05]  /*2350*/  CALL.ABS.NOINC R8 ;  /* 0x0000000008007343 */ /* 0x001fea0003c00000 */
.L_x_44:
[----:B------:R-:W2:Y:S01]  /*2360*/  LDG.E.U8 R11, desc[UR36][R30.64+0x4] ;  /* 0x000004241e0b7981 */ /* 0x000ea2000c1e1100 */
[----:B------:R-:W-:Y:S01]  /*2370*/  VIADD R10, R18, 0xfffffffd ;  /* 0xfffffffd120a7836 */ /* 0x000fe20000000000 */
[----:B------:R0:W1:Y:S01]  /*2380*/  LDC.64 R8, c[0x4][R25] ;  /* 0x0100000019087b82 */ /* 0x0000620000000a00 */
[----:B------:R-:W3:Y:S01]  /*2390*/  LDCU.64 UR4, c[0x4][0x168] ;  /* 0x01002d00ff0477ac */ /* 0x000ee20008000a00 */
[----:B------:R-:W-:Y:S02]  /*23a0*/  IMAD.MOV.U32 R6, RZ, RZ, R22 ;  /* 0x000000ffff067224 */ /* 0x000fe400078e0016 */
[----:B------:R-:W-:Y:S01]  /*23b0*/  IMAD.MOV.U32 R7, RZ, RZ, R24 ;  /* 0x000000ffff077224 */ /* 0x000fe200078e0018 */
[----:B---3--:R-:W-:Y:S01]  /*23c0*/  MOV R4, UR4 ;  /* 0x0000000400047c02 */ /* 0x008fe20008000f00 */
[----:B------:R-:W-:Y:S01]  /*23d0*/  IMAD.U32 R5, RZ, RZ, UR5 ;  /* 0x00000005ff057e24 */ /* 0x000fe2000f8e00ff */
[----:B-12---:R0:W-:Y:S06]  /*23e0*/  STL.64 [R23], R10 ;  /* 0x0000000a17007387 */ /* 0x0061ec0000100a00 */
[----:B------:R-:W-:-:S07]  /*23f0*/  LEPC R20, `(.L_x_45) ;  /* 0x000000001014794e */ /* 0x000fce0000000000 */
[----:B0-----:R-:W-:Y:S05]  /*2400*/  CALL.ABS.NOINC R8 ;  /* 0x0000000008007343 */ /* 0x001fea0003c00000 */
.L_x_45:
[----:B------:R-:W2:Y:S01]  /*2410*/  LDG.E.U8 R11, desc[UR36][R30.64+0x5] ;  /* 0x000005241e0b7981 */ /* 0x000ea2000c1e1100 */
[----:B------:R-:W-:Y:S01]  /*2420*/  IADD3 R10, PT, PT, R18, -0x2, RZ ;  /* 0xfffffffe120a7810 */ /* 0x000fe20007ffe0ff */
[----:B------:R0:W1:Y:S01]  /*2430*/  LDC.64 R8, c[0x4][R25] ;  /* 0x0100000019087b82 */ /* 0x0000620000000a00 */
[----:B------:R-:W3:Y:S01]  /*2440*/  LDCU.64 UR4, c[0x4][0x168] ;  /* 0x01002d00ff0477ac */ /* 0x000ee20008000a00 */
[----:B------:R-:W-:Y:S01]  /*2450*/  IMAD.MOV.U32 R6, RZ, RZ, R22 ;  /* 0x000000ffff067224 */ /* 0x000fe200078e0016 */
[----:B------:R-:W-:Y:S01]  /*2460*/  MOV R7, R24 ;  /* 0x0000001800077202 */ /* 0x000fe20000000f00 */
[----:B---3--:R-:W-:Y:S02]  /*2470*/  IMAD.U32 R4, RZ, RZ, UR4 ;  /* 0x00000004ff047e24 */ /* 0x008fe4000f8e00ff */
[----:B------:R-:W-:Y:S01]  /*2480*/  IMAD.U32 R5, RZ, RZ, UR5 ;  /* 0x00000005ff057e24 */ /* 0x000fe2000f8e00ff */
[----:B-12---:R0:W-:Y:S06]  /*2490*/  STL.64 [R23], R10 ;  /* 0x0000000a17007387 */ /* 0x0061ec0000100a00 */
[----:B------:R-:W-:-:S07]  /*24a0*/  LEPC R20, `(.L_x_46) ;  /* 0x000000001014794e */ /* 0x000fce0000000000 */
[----:B0-----:R-:W-:Y:S05]  /*24b0*/  CALL.ABS.NOINC R8 ;  /* 0x0000000008007343 */ /* 0x001fea0003c00000 */
.L_x_46:
        /* <DEDUP_REMOVED lines=11> */
.L_x_47:
[----:B------:R-:W2:Y:S01]  /*2570*/  LDG.E.U8 R19, desc[UR36][R30.64+0x7] ;  /* 0x000007241e137981 */ /* 0x000ea2000c1e1100 */
        /* <DEDUP_REMOVED lines=9> */
.L_x_48:
        /* <DEDUP_REMOVED lines=11> */
.L_x_49:
        /* <DEDUP_REMOVED lines=11> */
.L_x_50:
[----:B------:R-:W2:Y:S01]  /*2770*/  LDG.E.U8 R11, desc[UR36][R30.64+0xa] ;  /* 0x00000a241e0b7981 */ /* 0x000ea2000c1e1100 */
[----:B------:R-:W-:Y:S01]  /*2780*/  IADD3 R10, PT, PT, R18, 0x3, RZ ;  /* 0x00000003120a7810 */ /* 0x000fe20007ffe0ff */
        /* <DEDUP_REMOVED lines=9> */
.L_x_51:
        /* <DEDUP_REMOVED lines=11> */
.L_x_52:
        /* <DEDUP_REMOVED lines=11> */
.L_x_53:
        /* <DEDUP_REMOVED lines=11> */
.L_x_54:
        /* <DEDUP_REMOVED lines=11> */
.L_x_55:
        /* <DEDUP_REMOVED lines=11> */
.L_x_56:
[----:B------:R-:W-:Y:S02]  /*2b90*/  IADD3 R29, P0, PT, R29, 0x10, RZ ;  /* 0x000000101d1d7810 */ /* 0x000fe40007f1e0ff */
[----:B------:R-:W-:Y:S02]  /*2ba0*/  IADD3 R18, PT, PT, R18, 0x10, RZ ;  /* 0x0000001012127810 */ /* 0x000fe40007ffe0ff */
[----:B------:R-:W-:Y:S01]  /*2bb0*/  IADD3 R0, P1, PT, R29, -R2, RZ ;  /* 0x800000021d007210 */ /* 0x000fe20007f3e0ff */
[----:B------:R-:W-:-:S03]  /*2bc0*/  IMAD.X R27, RZ, RZ, R27, P0 ;  /* 0x000000ffff1b7224 */ /* 0x000fc600000e061b */
[----:B------:R-:W-:Y:S01]  /*2bd0*/  ISETP.NE.U32.AND P0, PT, R0, RZ, PT ;  /* 0x000000ff0000720c */ /* 0x000fe20003f05070 */
[----:B------:R-:W-:-:S05]  /*2be0*/  IMAD.X R0, R27, 0x1, ~R26, P1 ;  /* 0x000000011b007824 */ /* 0x000fca00008e0e1a */
[----:B------:R-:W-:-:S13]  /*2bf0*/  ISETP.NE.AND.EX P0, PT, R0, RZ, PT, P0 ;  /* 0x000000ff0000720c */ /* 0x000fda0003f05300 */
[----:B------:R-:W-:Y:S05]  /*2c00*/  @P0 BRA `(.L_x_57) ;  /* 0xfffffff000f80947 */ /* 0x000fea000383ffff */
[----:B------:R-:W-:Y:S05]  /*2c10*/  BSYNC.RECONVERGENT B6 ;  /* 0x0000000000067941 */ /* 0x000fea0003800200 */
.L_x_40:
        /* <DEDUP_REMOVED lines=12> */
[----:B------:R-:W0:Y:S02]  /*2ce0*/  LDCU.64 UR4, c[0x0][0x388] ;  /* 0x00007100ff0477ac */ /* 0x000e240008000a00 */
[----:B0-----:R-:W-:-:S04]  /*2cf0*/  IADD3 R10, P0, PT, R2, UR4, RZ ;  /* 0x00000004020a7c10 */ /* 0x001fc8000ff1e0ff */
[----:B------:R-:W-:Y:S01]  /*2d00*/  IADD3.X R11, PT, PT, R26, UR5, RZ, P0, !PT ;  /* 0x000000051a0b7c10 */ /* 0x000fe200087fe4ff */
[----:B------:R-:W0:Y:S04]  /*2d10*/  LDCU.64 UR4, c[0x4][0x168] ;  /* 0x01002d00ff0477ac */ /* 0x000e280008000a00 */
[----:B------:R-:W2:Y:S01]  /*2d20*/  LDG.E.U8 R3, desc[UR36][R10.64] ;  /* 0x000000240a037981 */ /* 0x000ea2000c1e1100 */
[----:B------:R-:W-:Y:S01]  /*2d30*/  MOV R25, 0x170 ;  /* 0x0000017000197802 */ /* 0x000fe20000000f00 */
[----:B------:R-:W-:Y:S01]  /*2d40*/  IMAD.MOV.U32 R7, RZ, RZ, R22 ;  /* 0x000000ffff077224 */ /* 0x000fe200078e0016 */
[----:B------:R-:W-:Y:S02]  /*2d50*/  MOV R6, R23 ;  /* 0x0000001700067202 */ /* 0x000fe40000000f00 */
[----:B------:R1:W3:Y:S01]  /*2d60*/  LDC.64 R8, c[0x4][R25] ;  /* 0x0100000019087b82 */ /* 0x0002e20000000a00 */
[----:B0-----:R-:W-:-:S02]  /*2d70*/  IMAD.U32 R4, RZ, RZ, UR4 ;  /* 0x00000004ff047e24 */ /* 0x001fc4000f8e00ff */
[----:B------:R-:W-:Y:S01]  /*2d80*/  IMAD.U32 R5, RZ, RZ, UR5 ;  /* 0x00000005ff057e24 */ /* 0x000fe2000f8e00ff */
[----:B--23--:R1:W-:Y:S06]  /*2d90*/  STL.64 [R1+0x10], R2 ;  /* 0x0000100201007387 */ /* 0x00c3ec0000100a00 */
[----:B------:R-:W-:-:S07]  /*2da0*/  LEPC R20, `(.L_x_60) ;  /* 0x000000001014794e */ /* 0x000fce0000000000 */
[----:B-1----:R-:W-:Y:S05]  /*2db0*/  CALL.ABS.NOINC R8 ;  /* 0x0000000008007343 */ /* 0x002fea0003c00000 */
.L_x_60:
[----:B------:R-:W0:Y:S02]  /*2dc0*/  LDCU.64 UR4, c[0x0][0x388] ;  /* 0x00007100ff0477ac */ /* 0x000e240008000a00 */
[----:B0-----:R-:W-:-:S05]  /*2dd0*/  IADD3 R18, P0, PT, R2, UR4, RZ ;  /* 0x0000000402127c10 */ /* 0x001fca000ff1e0ff */
[----:B------:R-:W-:Y:S02]  /*2de0*/  IMAD.X R19, RZ, RZ, UR5, P0 ;  /* 0x00000005ff137e24 */ /* 0x000fe400080e06ff */
[----:B------:R-:W-:Y:S01]  /*2df0*/  VIADD R10, R2, 0x1 ;  /* 0x00000001020a7836 */ /* 0x000fe20000000000 */
[----:B------:R0:W1:Y:S01]  /*2e00*/  LDC.64 R8, c[0x4][R25] ;  /* 0x0100000019087b82 */ /* 0x0000620000000a00 */
[----:B------:R-:W2:Y:S01]  /*2e10*/  LDCU.64 UR4, c[0x4][0x168] ;  /* 0x01002d00ff0477ac */ /* 0x000ea20008000a00 */
[----:B------:R-:W3:Y:S01]  /*2e20*/  LDG.E.U8 R11, desc[UR36][R18.64+0x1] ;  /* 0x00000124120b7981 */ /* 0x000ee2000c1e1100 */
[----:B------:R-:W-:Y:S02]  /*2e30*/  IMAD.MOV.U32 R6, RZ, RZ, R23 ;  /* 0x000000ffff067224 */ /* 0x000fe400078e0017 */
[----:B------:R-:W-:Y:S01]  /*2e40*/  IMAD.MOV.U32 R7, RZ, RZ, R22 ;  /* 0x000000ffff077224 */ /* 0x000fe200078e0016 */
[----:B--2---:R-:W-:Y:S01]  /*2e50*/  MOV R4, UR4 ;  /* 0x0000000400047c02 */ /* 0x004fe20008000f00 */
[----:B------:R-:W-:Y:S01]  /*2e60*/  IMAD.U32 R5, RZ, RZ, UR5 ;  /* 0x00000005ff057e24 */ /* 0x000fe2000f8e00ff */
[----:B-1-3--:R0:W-:Y:S06]  /*2e70*/  STL.64 [R1+0x10], R10 ;  /* 0x0000100a01007387 */ /* 0x00a1ec0000100a00 */
[----:B------:R-:W-:-:S07]  /*2e80*/  LEPC R20, `(.L_x_61) ;  /* 0x000000001014794e */ /* 0x000fce0000000000 */
[----:B0-----:R-:W-:Y:S05]  /*2e90*/  CALL.ABS.NOINC R8 ;  /* 0x0000000008007343 */ /* 0x001fea0003c00000 */
.L_x_61:
        /* <DEDUP_REMOVED lines=8> */
[----:B-12---:R0:W-:Y:S06]  /*2f20*/  STL.64 [R1+0x10], R10 ;  /* 0x0000100a01007387 */ /* 0x0061ec0000100a00 */
[----:B------:R-:W-:-:S07]  /*2f30*/  LEPC R20, `(.L_x_62) ;  /* 0x000000001014794e */ /* 0x000fce0000000000 */
[----:B0-----:R-:W-:Y:S05]  /*2f40*/  CALL.ABS.NOINC R8 ;  /* 0x0000000008007343 */ /* 0x001fea0003c00000 */
.L_x_62:
        /* <DEDUP_REMOVED lines=8> */
[----:B-12---:R0:W-:Y:S06]  /*2fd0*/  STL.64 [R1+0x10], R10 ;  /* 0x0000100a01007387 */ /* 0x0061ec0000100a00 */
[----:B------:R-:W-:-:S07]  /*2fe0*/  LEPC R20, `(.L_x_63) ;  /* 0x000000001014794e */ /* 0x000fce0000000000 */
[----:B0-----:R-:W-:Y:S05]  /*2ff0*/  CALL.ABS.NOINC R8 ;  /* 0x0000000008007343 */ /* 0x001fea0003c00000 */
.L_x_63:
        /* <DEDUP_REMOVED lines=8> */
[----:B-12---:R0:W-:Y:S06]  /*3080*/  STL.64 [R1+0x10], R10 ;  /* 0x0000100a01007387 */ /* 0x0061ec0000100a00 */
[----:B------:R-:W-:-:S07]  /*3090*/  LEPC R20, `(.L_x_64) ;  /* 0x000000001014794e */ /* 0x000fce0000000000 */
[----:B0-----:R-:W-:Y:S05]  /*30a0*/  CALL.ABS.NOINC R8 ;  /* 0x0000000008007343 */ /* 0x001fea0003c00000 */
.L_x_64:
        /* <DEDUP_REMOVED lines=8> */
[----:B-12---:R0:W-:Y:S06]  /*3130*/  STL.64 [R1+0x10], R10 ;  /* 0x0000100a01007387 */ /* 0x0061ec0000100a00 */
[----:B------:R-:W-:-:S07]  /*3140*/  LEPC R20, `(.L_x_65) ;  /* 0x000000001014794e */ /* 0x000fce0000000000 */
[----:B0-----:R-:W-:Y:S05]  /*3150*/  CALL.ABS.NOINC R8 ;  /* 0x0000000008007343 */ /* 0x001fea0003c00000 */
.L_x_65:
        /* <DEDUP_REMOVED lines=11> */
.L_x_66:
        /* <DEDUP_REMOVED lines=11> */
.L_x_67:
[----:B------:R-:W-:Y:S02]  /*32c0*/  IMAD.MOV.U32 R26, RZ, RZ, RZ ;  /* 0x000000ffff1a7224 */ /* 0x000fe400078e00ff */
[----:B------:R-:W-:-:S07]  /*32d0*/  VIADD R2, R2, 0x8 ;  /* 0x0000000802027836 */ /* 0x000fce0000000000 */
.L_x_59:
[----:B------:R-:W-:-:S04]  /*32e0*/  ISETP.NE.U32.AND P0, PT, R24, RZ, PT ;  /* 0x000000ff1800720c */ /* 0x000fc80003f05070 */
[----:B------:R-:W-:-:S13]  /*32f0*/  ISETP.NE.AND.EX P0, PT, RZ, RZ, PT, P0 ;  /* 0x000000ffff00720c */ /* 0x000fda0003f05300 */
[----:B------:R-:W-:Y:S05]  /*3300*/  @!P0 BRA `(.L_x_58) ;  /* 0x0000000400548947 */ /* 0x000fea0003800000 */
[----:B------:R-:W0:Y:S01]  /*3310*/  LDCU UR4, c[0x0][0x398] ;  /* 0x00007300ff0477ac */ /* 0x000e220008000800 */
[----:B------:R-:W-:Y:S01]  /*3320*/  ISETP.GE.U32.AND P0, PT, R24, 0x4, PT ;  /* 0x000000041800780c */ /* 0x000fe20003f06070 */
[----:B------:R-:W-:-:S03]  /*3330*/  HFMA2 R25, -RZ, RZ, 0, 0 ;  /* 0x00000000ff197431 */ /* 0x000fc600000001ff */
[----:B------:R-:W-:Y:S01]  /*3340*/  ISETP.GE.U32.AND.EX P0, PT, RZ, RZ, PT, P0 ;  /* 0x000000ffff00720c */ /* 0x000fe20003f06100 */
[----:B0-----:R-:W-:-:S06]  /*3350*/  ULOP3.LUT UR4, UR4, 0x3, URZ, 0xc0, !UPT ;  /* 0x0000000304047892 */ /* 0x001fcc000f8ec0ff */
[----:B------:R-:W-:-:S06]  /*3360*/  IMAD.U32 R24, RZ, RZ, UR4 ;  /* 0x00000004ff187e24 */ /* 0x000fcc000f8e00ff */
        /* <DEDUP_REMOVED lines=15> */
.L_x_69:
        /* <DEDUP_REMOVED lines=14> */
.L_x_70:
        /* <DEDUP_REMOVED lines=11> */
.L_x_71:
[----:B------:R-:W2:Y:S01]  /*35f0*/  LDG.E.U8 R9, desc[UR36][R18.64+0x3] ;  /* 0x0000032412097981 */ /* 0x000ea2000c1e1100 */
[----:B------:R-:W-:Y:S01]  /*3600*/  VIADD R8, R2, 0x3 ;  /* 0x0000000302087836 */ /* 0x000fe20000000000 */
[----:B------:R-:W0:Y:S01]  /*3610*/  LDC.64 R26, c[0x4][R26] ;  /* 0x010000001a1a7b82 */ /* 0x000e220000000a00 */
[----:B------:R-:W1:Y:S01]  /*3620*/  LDCU.64 UR4, c[0x4][0x168] ;  /* 0x01002d00ff0477ac */ /* 0x000e620008000a00 */
[----:B------:R-:W-:Y:S01]  /*3630*/  MOV R6, R23 ;  /* 0x0000001700067202 */ /* 0x000fe20000000f00 */
[----:B------:R-:W-:Y:S02]  /*3640*/  IMAD.MOV.U32 R7, RZ, RZ, R22 ;  /* 0x000000ffff077224 */ /* 0x000fe400078e0016 */
[----:B-1----:R-:W-:Y:S02]  /*3650*/  IMAD.U32 R4, RZ, RZ, UR4 ;  /* 0x00000004ff047e24 */ /* 0x002fe4000f8e00ff */
[----:B------:R-:W-:Y:S01]  /*3660*/  IMAD.U32 R5, RZ, RZ, UR5 ;  /* 0x00000005ff057e24 */ /* 0x000fe2000f8e00ff */
[----:B0-2---:R1:W-:Y:S06]  /*3670*/  STL.64 [R1+0x10], R8 ;  /* 0x0000100801007387 */ /* 0x0053ec0000100a00 */
[----:B------:R-:W-:-:S07]  /*3680*/  LEPC R20, `(.L_x_72) ;  /* 0x000000001014794e */ /* 0x000fce0000000000 */
[----:B-1----:R-:W-:Y:S05]  /*3690*/  CALL.ABS.NOINC R26 ;  /* 0x000000001a007343 */ /* 0x002fea0003c00000 */
.L_x_72:
[----:B------:R-:W-:Y:S02]  /*36a0*/  IMAD.MOV.U32 R26, RZ, RZ, RZ ;  /* 0x000000ffff1a7224 */ /* 0x000fe400078e00ff */
[----:B------:R-:W-:-:S07]  /*36b0*/  VIADD R2, R2, 0x4 ;  /* 0x0000000402027836 */ /* 0x000fce0000000000 */
.L_x_68:
[----:B------:R-:W-:-:S04]  /*36c0*/  ISETP.NE.U32.AND P0, PT, R24, RZ, PT ;  /* 0x000000ff1800720c */ /* 0x000fc80003f05070 */
[----:B------:R-:W-:-:S13]  /*36d0*/  ISETP.NE.AND.EX P0, PT, R25, RZ, PT, P0 ;  /* 0x000000ff1900720c */ /* 0x000fda0003f05300 */
[----:B------:R-:W-:Y:S05]  /*36e0*/  @!P0 BRA `(.L_x_58) ;  /* 0x00000000005c8947 */ /* 0x000fea0003800000 */
.L_x_74:
[----:B------:R-:W0:Y:S02]  /*36f0*/  LDCU.64 UR4, c[0x0][0x388] ;  /* 0x00007100ff0477ac */ /* 0x000e240008000a00 */
[----:B0-----:R-:W-:-:S04]  /*3700*/  IADD3 R6, P0, PT, R2, UR4, RZ ;  /* 0x0000000402067c10 */ /* 0x001fc8000ff1e0ff */
[----:B------:R-:W-:Y:S01]  /*3710*/  IADD3.X R7, PT, PT, R26, UR5, RZ, P0, !PT ;  /* 0x000000051a077c10 */ /* 0x000fe200087fe4ff */
[----:B------:R-:W0:Y:S04]  /*3720*/  LDCU.64 UR4, c[0x4][0x168] ;  /* 0x01002d00ff0477ac */ /* 0x000e280008000a00 */
[----:B------:R1:W2:Y:S01]  /*3730*/  LDG.E.U8 R3, desc[UR36][R6.64] ;  /* 0x0000002406037981 */ /* 0x0002a2000c1e1100 */
[----:B------:R-:W-:Y:S02]  /*3740*/  MOV R8, 0x170 ;  /* 0x0000017000087802 */ /* 0x000fe40000000f00 */
[----:B------:R-:W-:-:S04]  /*3750*/  IADD3 R24, P0, PT, R24, -0x1, RZ ;  /* 0xffffffff18187810 */ /* 0x000fc80007f1e0ff */
[----:B------:R-:W3:Y:S01]  /*3760*/  LDC.64 R8, c[0x4][R8] ;  /* 0x0100000008087b82 */ /* 0x000ee20000000a00 */
[----:B------:R-:W-:Y:S02]  /*3770*/  IADD3.X R25, PT, PT, R25, -0x1, RZ, P0, !PT ;  /* 0xffffffff19197810 */ /* 0x000fe400007fe4ff */
[----:B------:R-:W-:Y:S01]  /*3780*/  ISETP.NE.U32.AND P0, PT, R24, RZ, PT ;  /* 0x000000ff1800720c */ /* 0x000fe20003f05070 */
[----:B-1----:R-:W-:Y:S02]  /*3790*/  IMAD.MOV.U32 R6, RZ, RZ, R23 ;  /* 0x000000ffff067224 */ /* 0x002fe400078e0017 */
[----:B------:R-:W-:Y:S01]  /*37a0*/  IMAD.MOV.U32 R7, RZ, RZ, R22 ;  /* 0x000000ffff077224 */ /* 0x000fe200078e0016 */
[----:B------:R-:W-:Y:S01]  /*37b0*/  ISETP.NE.AND.EX P0, PT, R25, RZ, PT, P0 ;  /* 0x000000ff1900720c */ /* 0x000fe20003f05300 */
[----:B0-----:R-:W-:Y:S01]  /*37c0*/  IMAD.U32 R5, RZ, RZ, UR5 ;  /* 0x00000005ff057e24 */ /* 0x001fe2000f8e00ff */
[----:B------:R-:W-:Y:S02]  /*37d0*/  MOV R4, UR4 ;  /* 0x0000000400047c02 */ /* 0x000fe40008000f00 */
[----:B------:R-:W-:Y:S01]  /*37e0*/  P2R R18, PR, RZ, 0x1 ;  /* 0x00000001ff127803 */ /* 0x000fe20000000000 */
[----:B--23--:R0:W-:Y:S08]  /*37f0*/  STL.64 [R1+0x10], R2 ;  /* 0x0000100201007387 */ /* 0x00c1f00000100a00 */
[----:B------:R-:W-:-:S07]  /*3800*/  LEPC R20, `(.L_x_73) ;  /* 0x000000001014794e */ /* 0x000fce0000000000 */
[----:B0-----:R-:W-:Y:S05]  /*3810*/  CALL.ABS.NOINC R8 ;  /* 0x0000000008007343 */ /* 0x001fea0003c00000 */
.L_x_73:
[----:B------:R-:W-:Y:S01]  /*3820*/  ISETP.NE.AND P6, PT, R18, RZ, PT ;  /* 0x000000ff1200720c */ /* 0x000fe20003fc5270 */
[----:B------:R-:W-:Y:S02]  /*3830*/  HFMA2 R26, -RZ, RZ, 0, 0 ;  /* 0x00000000ff1a7431 */ /* 0x000fe400000001ff */
[----:B------:R-:W-:-:S10]  /*3840*/  VIADD R2, R2, 0x1 ;  /* 0x0000000102027836 */ /* 0x000fd40000000000 */
[----:B------:R-:W-:Y:S05]  /*3850*/  @P6 BRA `(.L_x_74) ;  /* 0xfffffffc00a46947 */ /* 0x000fea000383ffff */
.L_x_58:
[----:B------:R-:W-:Y:S05]  /*3860*/  BSYNC.RECONVERGENT B6 ;  /* 0x0000000000067941 */ /* 0x000fea0003800200 */
.L_x_39:
[----:B------:R-:W0:Y:S08]  /*3870*/  LDC.64 R4, c[0x0][0x380] ;  /* 0x0000e000ff047b82 */ /* 0x000e300000000a00 */
[----:B------:R-:W1:Y:S08]  /*3880*/  LDC.64 R6, c[0x0][0x388] ;  /* 0x0000e200ff067b82 */ /* 0x000e700000000a00 */
[----:B------:R-:W2:Y:S01]  /*3890*/  LDC R0, c[0x0][0x360] ;  /* 0x0000d800ff007b82 */ /* 0x000ea20000000800 */
[----:B0-----:R-:W1:Y:S07]  /*38a0*/  LDG.E R5, desc[UR36][R4.64] ;  /* 0x0000002404057981 */ /* 0x001e6e000c1e1900 */
[----:B------:R-:W2:Y:S01]  /*38b0*/  LDC R9, c[0x0][0x390] ;  /* 0x0000e400ff097b82 */ /* 0x000ea20000000800 */
[----:B------:R-:W0:Y:S01]  /*38c0*/  S2R R3, SR_TID.X ;  /* 0x0000000000037919 */ /* 0x000e220000002100 */
[----:B--2---:R-:W-:-:S04]  /*38d0*/  IADD3 R9, PT, PT, R0, -0x1, R9 ;  /* 0xffffffff00097810 */ /* 0x004fc80007ffe009 */
[----:B------:R-:W-:Y:S01]  /*38e0*/  ISETP.GT.U32.AND P0, PT, R0, R9, PT ;  /* 0x000000090000720c */ /* 0x000fe20003f04070 */
[----:B-1----:R1:W-:Y:S04]  /*38f0*/  STG.E desc[UR36][R6.64], R5 ;  /* 0x0000000506007986 */ /* 0x0023e8000c101924 */
[----:B------:R1:W-:Y:S08]  /*3900*/  STG.E desc[UR36][R6.64+0x4], R5 ;  /* 0x0000040506007986 */ /* 0x0003f0000c101924 */
[----:B0-----:R-:W-:Y:S05]  /*3910*/  @P0 BRA `(.L_x_75) ;  /* 0x0000000400440947 */ /* 0x001fea0003800000 */
[----:B------:R-:W0:Y:S01]  /*3920*/  I2F.U32.RP R2, R0 ;  /* 0x0000000000027306 */ /* 0x000e220000209000 */
[----:B------:R-:W2:Y:S01]  /*3930*/  S2UR UR5, SR_CgaCtaId ;  /* 0x00000000000579c3 */ /* 0x000ea20000008800 */
[----:B------:R-:W-:Y:S01]  /*3940*/  ISETP.NE.U32.AND P2, PT, R0, RZ, PT ;  /* 0x000000ff0000720c */ /* 0x000fe20003f45070 */
[----:B------:R-:W-:-:S05]  /*3950*/  UMOV UR4, 0x400 ;  /* 0x0000040000047882 */ /* 0x000fca0000000000 */
[----:B0-----:R-:W0:Y:S01]  /*3960*/  MUFU.RCP R2, R2 ;  /* 0x0000000200027308 */ /* 0x001e220000001000 */
[----:B--2---:R-:W-:Y:S01]  /*3970*/  ULEA UR4, UR5, UR4, 0x18 ;  /* 0x0000000405047291 */ /* 0x004fe2000f8ec0ff */
[----:B0-----:R-:W-:Y:S02]  /*3980*/  VIADD R4, R2, 0xffffffe ;  /* 0x0ffffffe02047836 */ /* 0x001fe40000000000 */
[----:B------:R-:W-:-:S04]  /*3990*/  IMAD.MOV.U32 R2, RZ, RZ, RZ ;  /* 0x000000ffff027224 */ /* 0x000fc800078e00ff */
[----:B-1----:R0:W1:Y:S02]  /*39a0*/  F2I.FTZ.U32.TRUNC.NTZ R5, R4 ;  /* 0x0000000400057305 */ /* 0x002064000021f000 */
[----:B0-----:R-:W-:Y:S02]  /*39b0*/  HFMA2 R4, -RZ, RZ, 0, 0 ;  /* 0x00000000ff047431 */ /* 0x001fe400000001ff */
[----:B-1----:R-:W-:-:S04]  /*39c0*/  IMAD.MOV R7, RZ, RZ, -R5 ;  /* 0x000000ffff077224 */ /* 0x002fc800078e0a05 */
[----:B------:R-:W-:-:S04]  /*39d0*/  IMAD R7, R7, R0, RZ ;  /* 0x0000000007077224 */ /* 0x000fc800078e02ff */
[----:B------:R-:W-:Y:S01]  /*39e0*/  IMAD.HI.U32 R6, R5, R7, R4 ;  /* 0x0000000705067227 */ /* 0x000fe200078e0004 */
[----:B------:R-:W-:-:S05]  /*39f0*/  LEA R4, R0, UR4, 0x2 ;  /* 0x0000000400047c11 */ /* 0x000fca000f8e10ff */
[----:B------:R-:W-:-:S04]  /*3a00*/  IMAD.HI.U32 R7, R6, R9, RZ ;  /* 0x0000000906077227 */ /* 0x000fc800078e00ff */
[----:B------:R-:W-:-:S04]  /*3a10*/  IMAD.MOV R5, RZ, RZ, -R7 ;  /* 0x000000ffff057224 */ /* 0x000fc800078e0a07 */
[----:B------:R-:W-:Y:S01]  /*3a20*/  IMAD R9, R0, R5, R9 ;  /* 0x0000000500097224 */ /* 0x000fe200078e0209 */
[----:B------:R-:W-:-:S04]  /*3a30*/  LEA R5, R3, UR4, 0x2 ;  /* 0x0000000403057c11 */ /* 0x000fc8000f8e10ff */
[----:B------:R-:W-:Y:S01]  /*3a40*/  ISETP.GE.U32.AND P0, PT, R9, R0, PT ;  /* 0x000000000900720c */ /* 0x000fe20003f06070 */
[----:B------:R-:W-:-:S12]  /*3a50*/  IMAD R6, R0, 0x4, R5 ;  /* 0x0000000400067824 */ /* 0x000fd800078e0205 */
[----:B------:R-:W-:Y:S02]  /*3a60*/  @P0 IMAD.IADD R9, R9, 0x1, -R0 ;  /* 0x0000000109090824 */ /* 0x000fe400078e0a00 */
[----:B------:R-:W-:-:S03]  /*3a70*/  @P0 VIADD R7, R7, 0x1 ;  /* 0x0000000107070836 */ /* 0x000fc60000000000 */
[----:B------:R-:W-:-:S13]  /*3a80*/  ISETP.GE.U32.AND P1, PT, R9, R0, PT ;  /* 0x000000000900720c */ /* 0x000fda0003f26070 */
[----:B------:R-:W-:Y:S02]  /*3a90*/  @P1 IADD3 R7, PT, PT, R7, 0x1, RZ ;  /* 0x0000000107071810 */ /* 0x000fe40007ffe0ff */
[----:B------:R-:W-:-:S04]  /*3aa0*/  @!P2 LOP3.LUT R7, RZ, R0, RZ, 0x33, !PT ;  /* 0x00000000ff07a212 */ /* 0x000fc800078e33ff */
[----:B------:R-:W-:-:S07]  /*3ab0*/  VIMNMX.U32 R7, PT, PT, R7, 0x1, !PT ;  /* 0x0000000107077848 */ /* 0x000fce0007fe0000 */
.L_x_83:
[----:B0-----:R-:W0:Y:S01]  /*3ac0*/  LDCU UR4, c[0x0][0x390] ;  /* 0x00007200ff0477ac */ /* 0x001e220008000800 */
[----:B------:R-:W-:-:S05]  /*3ad0*/  IMAD R15, R0, R2, R3 ;  /* 0x00000002000f7224 */ /* 0x000fca00078e0203 */
[----:B0-----:R-:W-:-:S13]  /*3ae0*/  ISETP.GE.U32.AND P0, PT, R15, UR4, PT ;  /* 0x000000040f007c0c */ /* 0x001fda000bf06070 */
[----:B-1----:R-:W-:Y:S05]  /*3af0*/  @P0 BRA `(.L_x_76) ;  /* 0x0000000000140947 */ /* 0x002fea0003800000 */
[----:B------:R-:W0:Y:S02]  /*3b00*/  LDC.64 R8, c[0x0][0x380] ;  /* 0x0000e000ff087b82 */ /* 0x000e240000000a00 */
[----:B0-----:R-:W-:-:S06]  /*3b10*/  IMAD.WIDE.U32 R8, R15, 0x4, R8 ;  /* 0x000000040f087825 */ /* 0x001fcc00078e0008 */
[----:B------:R-:W2:Y:S04]  /*3b20*/  LDG.E R8, desc[UR36][R8.64] ;  /* 0x0000002408087981 */ /* 0x000ea8000c1e1900 */
[----:B--2---:R0:W-:Y:S04]  /*3b30*/  STS [R5], R8 ;  /* 0x0000000805007388 */ /* 0x0041e80000000800 */
[----:B------:R0:W-:Y:S02]  /*3b40*/  STS [R6], R8 ;  /* 0x0000000806007388 */ /* 0x0001e40000000800 */
.L_x_76:
[----:B------:R-:W-:Y:S01]  /*3b50*/  ISETP.GE.U32.AND P0, PT, R0, 0x2, PT ;  /* 0x000000020000780c */ /* 0x000fe20003f06070 */
[----:B------:R-:W-:Y:S01]  /*3b60*/  VIADD R2, R2, 0x1 ;  /* 0x0000000102027836 */ /* 0x000fe20000000000 */
[----:B------:R-:W-:Y:S05]  /*3b70*/  WARPSYNC.ALL ;  /* 0x0000000000007948 */ /* 0x000fea0003800000 */
[----:B------:R-:W-:Y:S01]  /*3b80*/  BAR.SYNC.DEFER_BLOCKING 0x0 ;  /* 0x0000000000007b1d */ /* 0x000fe20000010000 */
[----:B------:R-:W-:-:S05]  /*3b90*/  ISETP.NE.AND P1, PT, R2, R7, PT ;  /* 0x000000070200720c */ /* 0x000fca0003f25270 */
[----:B------:R-:W-:Y:S08]  /*3ba0*/  @!P0 BRA `(.L_x_77) ;  /* 0x00000000005c8947 */ /* 0x000ff00003800000 */
[----:B0-----:R-:W-:Y:S01]  /*3bb0*/  MOV R8, R0 ;  /* 0x0000000000087202 */ /* 0x001fe20000000f00 */
[----:B------:R-:W0:Y:S06]  /*3bc0*/  LDCU UR4, c[0x0][0x390] ;  /* 0x00007200ff0477ac */ /* 0x000e2c0008000800 */
.L_x_80:
[----:B------:R-:W-:Y:S01]  /*3bd0*/  SHF.R.U32.HI R14, RZ, 0x1, R8 ;  /* 0x00000001ff0e7819 */ /* 0x000fe20000011608 */
[----:B------:R-:W-:Y:S04]  /*3be0*/  BSSY.RECONVERGENT B0, `(.L_x_78) ;  /* 0x000000f000007945 */ /* 0x000fe80003800200 */
[----:B------:R-:W-:-:S05]  /*3bf0*/  IMAD.IADD R9, R15, 0x1, R14 ;  /* 0x000000010f097824 */ /* 0x000fca00078e020e */
[----:B0-----:R-:W-:-:S04]  /*3c00*/  ISETP.GE.U32.AND P0, PT, R9, UR4, PT ;  /* 0x0000000409007c0c */ /* 0x001fc8000bf06070 */
[----:B------:R-:W-:-:S13]  /*3c10*/  ISETP.GE.U32.OR P0, PT, R3, R14, P0 ;  /* 0x0000000e0300720c */ /* 0x000fda0000706470 */
[----:B------:R-:W-:Y:S05]  /*3c20*/  @P0 BRA `(.L_x_79) ;  /* 0x0000000000280947 */ /* 0x000fea0003800000 */
[----:B------:R-:W-:Y:S01]  /*3c30*/  IMAD R9, R14, 0x4, R5 ;  /* 0x000000040e097824 */ /* 0x000fe200078e0205 */
[----:B------:R-:W-:Y:S04]  /*3c40*/  LDS R11, [R5] ;  /* 0x00000000050b7984 */ /* 0x000fe80000000800 */
[----:B------:R-:W0:Y:S02]  /*3c50*/  LDS R10, [R9] ;  /* 0x00000000090a7984 */ /* 0x000e240000000800 */
[----:B0-----:R-:W-:Y:S01]  /*3c60*/  FMNMX R10, R10, R11, !PT ;  /* 0x0000000b0a0a7209 */ /* 0x001fe20007800000 */
[----:B------:R-:W-:-:S04]  /*3c70*/  IMAD R11, R0, 0x4, R9 ;  /* 0x00000004000b7824 */ /* 0x000fc800078e0209 */
[----:B------:R-:W-:Y:S04]  /*3c80*/  STS [R5], R10 ;  /* 0x0000000a05007388 */ /* 0x000fe80000000800 */
[----:B------:R-:W-:Y:S04]  /*3c90*/  LDS R11, [R11] ;  /* 0x000000000b0b7984 */ /* 0x000fe80000000800 */
[----:B------:R-:W0:Y:S02]  /*3ca0*/  LDS R12, [R6] ;  /* 0x00000000060c7984 */ /* 0x000e240000000800 */
[----:B0-----:R-:W-:-:S05]  /*3cb0*/  FMNMX R13, R11, R12, PT ;  /* 0x0000000c0b0d7209 */ /* 0x001fca0003800000 */
[----:B------:R0:W-:Y:S02]  /*3cc0*/  STS [R6], R13 ;  /* 0x0000000d06007388 */ /* 0x0001e40000000800 */
.L_x_79:
[----:B------:R-:W-:Y:S05]  /*3cd0*/  BSYNC.RECONVERGENT B0 ;  /* 0x0000000000007941 */ /* 0x000fea0003800200 */
.L_x_78:
[----:B------:R-:W-:Y:S01]  /*3ce0*/  BAR.SYNC.DEFER_BLOCKING 0x0 ;  /* 0x0000000000007b1d */ /* 0x000fe20000010000 */
[----:B------:R-:W-:Y:S02]  /*3cf0*/  ISETP.GT.U32.AND P0, PT, R8, 0x3, PT ;  /* 0x000000030800780c */ /* 0x000fe40003f04070 */
[----:B------:R-:W-:-:S11]  /*3d00*/  MOV R8, R14 ;  /* 0x0000000e00087202 */ /* 0x000fd60000000f00 */
[----:B------:R-:W-:Y:S05]  /*3d10*/  @P0 BRA `(.L_x_80) ;  /* 0xfffffffc00ac0947 */ /* 0x000fea000383ffff */
.L_x_77:
[----:B------:R-:W-:Y:S01]  /*3d20*/  ISETP.NE.AND P0, PT, R3, RZ, PT ;  /* 0x000000ff0300720c */ /* 0x000fe20003f05270 */
[----:B------:R-:W-:-:S12]  /*3d30*/  BSSY.RECONVERGENT B0, `(.L_x_81) ;  /* 0x000000e000007945 */ /* 0x000fd80003800200 */
[----:B------:R-:W-:Y:S05]  /*3d40*/  @P0 BRA `(.L_x_82) ;  /* 0x0000000000300947 */ /* 0x000fea0003800000 */
[----:B0-----:R-:W0:Y:S08]  /*3d50*/  LDC.64 R8, c[0x0][0x388] ;  /* 0x0000e200ff087b82 */ /* 0x001e300000000a00 */
[----:B------:R-:W1:Y:S01]  /*3d60*/  S2UR UR5, SR_CgaCtaId ;  /* 0x00000000000579c3 */ /* 0x000e620000008800 */
[----:B------:R-:W-:Y:S01]  /*3d70*/  UMOV UR4, 0x400 ;  /* 0x0000040000047882 */ /* 0x000fe20000000000 */
[----:B------:R-:W2:Y:S04]  /*3d80*/  LDS R13, [R4] ;  /* 0x00000000040d7984 */ /* 0x000ea80000000800 */
[----:B0-----:R-:W2:Y:S04]  /*3d90*/  LDG.E R12, desc[UR36][R8.64+0x4] ;  /* 0x00000424080c7981 */ /* 0x001ea8000c1e1900 */
[----:B------:R-:W3:Y:S01]  /*3da0*/  LDG.E R10, desc[UR36][R8.64] ;  /* 0x00000024080a7981 */ /* 0x000ee2000c1e1900 */
[----:B-1----:R-:W-:-:S09]  /*3db0*/  ULEA UR4, UR5, UR4, 0x18 ;  /* 0x0000000405047291 */ /* 0x002fd2000f8ec0ff */
[----:B------:R-:W3:Y:S01]  /*3dc0*/  LDS R11, [UR4] ;  /* 0x00000004ff0b7984 */ /* 0x000ee20008000800 */
[----:B--2---:R-:W-:Y:S02]  /*3dd0*/  FMNMX R13, R12, R13, PT ;  /* 0x0000000d0c0d7209 */ /* 0x004fe40003800000 */
[----:B---3--:R-:W-:-:S03]  /*3de0*/  FMNMX R11, R10, R11, !PT ;  /* 0x0000000b0a0b7209 */ /* 0x008fc60007800000 */
[----:B------:R1:W-:Y:S04]  /*3df0*/  STG.E desc[UR36][R8.64+0x4], R13 ;  /* 0x0000040d08007986 */ /* 0x0003e8000c101924 */
[----:B------:R1:W-:Y:S02]  /*3e00*/  STG.E desc[UR36][R8.64], R11 ;  /* 0x0000000b08007986 */ /* 0x0003e4000c101924 */
.L_x_82:
[----:B------:R-:W-:Y:S05]  /*3e10*/  BSYNC.RECONVERGENT B0 ;  /* 0x0000000000007941 */ /* 0x000fea0003800200 */
.L_x_81:
[----:B------:R-:W-:Y:S05]  /*3e20*/  @P1 BRA `(.L_x_83) ;  /* 0xfffffffc00241947 */ /* 0x000fea000383ffff */
.L_x_75:
[----:B------:R-:W-:-:S13]  /*3e30*/  ISETP.NE.AND P0, PT, R3, RZ, PT ;  /* 0x000000ff0300720c */ /* 0x000fda0003f05270 */
[----:B------:R-:W-:Y:S05]  /*3e40*/  @P0 BRA `(.L_x_84) ;  /* 0x0000000000480947 */ /* 0x000fea0003800000 */
[----:B------:R-:W2:Y:S02]  /*3e50*/  LDC.64 R2, c[0x0][0x388] ;  /* 0x0000e200ff027b82 */ /* 0x000ea40000000a00 */
[----:B--2---:R-:W2:Y:S04]  /*3e60*/  LDG.E R0, desc[UR36][R2.64] ;  /* 0x0000002402007981 */ /* 0x004ea8000c1e1900 */
[----:B-1----:R-:W2:Y:S01]  /*3e70*/  LDG.E R7, desc[UR36][R2.64+0x4] ;  /* 0x0000042402077981 */ /* 0x002ea2000c1e1900 */
[----:B0-----:R-:W-:Y:S02]  /*3e80*/  IMAD.MOV.U32 R5, RZ, RZ, 0x3e124925 ;  /* 0x3e124925ff057424 */ /* 0x001fe400078e00ff */
[----:B------:R-:W-:-:S04]  /*3e90*/  IMAD.MOV.U32 R4, RZ, RZ, 0x40e00000 ;  /* 0x40e00000ff047424 */ /* 0x000fc800078e00ff */
[----:B------:R-:W-:-:S04]  /*3ea0*/  FFMA R4, R5, -R4, 1 ;  /* 0x3f80000005047423 */ /* 0x000fc80000000804 */
[----:B------:R-:W-:Y:S01]  /*3eb0*/  FFMA R5, R4, R5, 0.14285714924335479736 ;  /* 0x3e12492504057423 */ /* 0x000fe20000000005 */
[----:B--2---:R-:W-:-:S04]  /*3ec0*/  FADD R0, R0, -R7 ;  /* 0x8000000700007221 */ /* 0x004fc80000000000 */
[----:B------:R-:W0:Y:S01]  /*3ed0*/  FCHK P0, R0, 7 ;  /* 0x40e0000000007902 */ /* 0x000e220000000000 */
[----:B------:R-:W-:-:S04]  /*3ee0*/  FFMA R4, R0, R5, RZ ;  /* 0x0000000500047223 */ /* 0x000fc800000000ff */
[----:B------:R-:W-:-:S04]  /*3ef0*/  FFMA R6, R4, -7, R0 ;  /* 0xc0e0000004067823 */ /* 0x000fc80000000000 */
[----:B------:R-:W-:Y:S01]  /*3f00*/  FFMA R5, R5, R6, R4 ;  /* 0x0000000605057223 */ /* 0x000fe20000000004 */
[----:B0-----:R-:W-:Y:S06]  /*3f10*/  @!P0 BRA `(.L_x_85) ;  /* 0x00000000000c8947 */ /* 0x001fec0003800000 */
[----:B------:R-:W-:-:S07]  /*3f20*/  MOV R2, 0x3f40 ;  /* 0x00003f4000027802 */ /* 0x000fce0000000f00 */
[----:B------:R-:W-:Y:S05]  /*3f30*/  CALL.REL.NOINC `($__internal_0_$__cuda_sm3x_div_rn_noftz_f32_slowpath) ;  /* 0x0000000000887944 */ /* 0x000fea0003c00000 */
[----:B------:R-:W-:-:S07]  /*3f40*/  IMAD.MOV.U32 R5, RZ, RZ, R4 ;  /* 0x000000ffff057224 */ /* 0x000fce00078e0004 */
.L_x_85:
[----:B------:R-:W0:Y:S02]  /*3f50*/  LDC.64 R2, c[0x0][0x388] ;  /* 0x0000e200ff027b82 */ /* 0x000e240000000a00 */
[----:B0-----:R2:W-:Y:S02]  /*3f60*/  STG.E desc[UR36][R2.64], R5 ;  /* 0x0000000502007986 */ /* 0x0015e4000c101924 */
.L_x_84:
[----:B------:R-:W-:Y:S05]  /*3f70*/  WARPSYNC.ALL ;  /* 0x0000000000007948 */ /* 0x000fea0003800000 */
[----:B-1----:R-:W1:Y:S08]  /*3f80*/  LDC.64 R10, c[0x0][0x388] ;  /* 0x0000e200ff0a7b82 */ /* 0x002e700000000a00 */
[----:B------:R-:W-:Y:S01]  /*3f90*/  BAR.SYNC.DEFER_BLOCKING 0x0 ;  /* 0x0000000000007b1d */ /* 0x000fe20000010000 */
[----:B--2---:R-:W-:-:S05]  /*3fa0*/  MOV R2, 0x170 ;  /* 0x0000017000027802 */ /* 0x004fca0000000f00 */
[----:B------:R-:W2:Y:S01]  /*3fb0*/  LDCU.64 UR4, c[0x4][0x158] ;  /* 0x01002b00ff0477ac */ /* 0x000ea20008000a00 */
[----:B-1----:R-:W3:Y:S01]  /*3fc0*/  LDG.E R0, desc[UR36][R10.64] ;  /* 0x000000240a007981 */ /* 0x002ee2000c1e1900 */
[----:B0-----:R0:W1:Y:S01]  /*3fd0*/  LDC.64 R12, c[0x4][R2] ;  /* 0x01000000020c7b82 */ /* 0x0010620000000a00 */
[----:B--2---:R-:W-:Y:S01]  /*3fe0*/  MOV R4, UR4 ;  /* 0x0000000400047c02 */ /* 0x004fe20008000f00 */
[----:B------:R-:W-:Y:S01]  /*3ff0*/  IMAD.U32 R5, RZ, RZ, UR5 ;  /* 0x00000005ff057e24 */ /* 0x000fe2000f8e00ff */
[----:B------:R0:W-:Y:S01]  /*4000*/  STL [R1], RZ ;  /* 0x000000ff01007387 */ /* 0x0001e20000100800 */
[----:B------:R-:W-:Y:S02]  /*4010*/  IMAD.MOV.U32 R6, RZ, RZ, R17 ;  /* 0x000000ffff067224 */ /* 0x000fe400078e0011 */
[----:B------:R-:W-:Y:S01]  /*4020*/  IMAD.MOV.U32 R7, RZ, RZ, R16 ;  /* 0x000000ffff077224 */ /* 0x000fe200078e0010 */
[----:B---3--:R-:W2:Y:S02]  /*4030*/  F2F.F64.F32 R8, R0 ;  /* 0x0000000000087310 */ /* 0x008ea40000201800 */
[----:B-12---:R0:W-:Y:S04]  /*4040*/  STL.64 [R1+0x8], R8 ;  /* 0x0000080801007387 */ /* 0x0061e80000100a00 */
[----:B------:R-:W-:-:S07]  /*4050*/  LEPC R20, `(.L_x_86) ;  /* 0x000000001014794e */ /* 0x000fce0000000000 */
[----:B0-----:R-:W-:Y:S05]  /*4060*/  CALL.ABS.NOINC R12 ;  /* 0x000000000c007343 */ /* 0x001fea0003c00000 */
.L_x_86:
[----:B------:R-:W0:Y:S01]  /*4070*/  LDC.64 R12, c[0x0][0x388] ;  /* 0x0000e200ff0c7b82 */ /* 0x000e220000000a00 */
[----:B------:R-:W-:Y:S01]  /*4080*/  HFMA2 R10, -RZ, RZ, 0, 5.9604644775390625e-08 ;  /* 0x00000001ff0a7431 */ /* 0x000fe200000001ff */
[----:B------:R-:W1:Y:S01]  /*4090*/  LDCU.64 UR4, c[0x4][0x158] ;  /* 0x01002b00ff0477ac */ /* 0x000e620008000a00 */
[----:B0-----:R-:W2:Y:S05]  /*40a0*/  LDG.E R0, desc[UR36][R12.64+0x4] ;  /* 0x000004240c007981 */ /* 0x001eaa000c1e1900 */
[----:B------:R-:W0:Y:S01]  /*40b0*/  LDC.64 R2, c[0x4][R2] ;  /* 0x0100000002027b82 */ /* 0x000e220000000a00 */
[----:B-1----:R-:W-:Y:S01]  /*40c0*/  IMAD.U32 R4, RZ, RZ, UR4 ;  /* 0x00000004ff047e24 */ /* 0x002fe2000f8e00ff */
[----:B------:R-:W-:Y:S01]  /*40d0*/  MOV R7, R16 ;  /* 0x0000001000077202 */ /* 0x000fe20000000f00 */
[----:B------:R1:W-:Y:S01]  /*40e0*/  STL [R1], R10 ;  /* 0x0000000a01007387 */ /* 0x0003e20000100800 */
[----:B------:R-:W-:-:S02]  /*40f0*/  IMAD.U32 R5, RZ, RZ, UR5 ;  /* 0x00000005ff057e24 */ /* 0x000fc4000f8e00ff */
[----:B------:R-:W-:Y:S01]  /*4100*/  IMAD.MOV.U32 R6, RZ, RZ, R17 ;  /* 0x000000ffff067224 */ /* 0x000fe200078e0011 */
[----:B--2---:R-:W2:Y:S02]  /*4110*/  F2F.F64.F32 R8, R0 ;  /* 0x0000000000087310 */ /* 0x004ea40000201800 */
[----:B0-2---:R1:W-:Y:S04]  /*4120*/  STL.64 [R1+0x8], R8 ;  /* 0x0000080801007387 */ /* 0x0053e80000100a00 */
[----:B------:R-:W-:-:S07]  /*4130*/  LEPC R20, `(.L_x_87) ;  /* 0x000000001014794e */ /* 0x000fce0000000000 */
[----:B-1----:R-:W-:Y:S05]  /*4140*/  CALL.ABS.NOINC R2 ;  /* 0x0000000002007343 */ /* 0x002fea0003c00000 */
.L_x_87:
[----:B------:R-:W-:Y:S05]  /*4150*/  EXIT ;  /* 0x000000000000794d */ /* 0x000fea0003800000 */
        .weak           $__internal_0_$__cuda_sm3x_div_rn_noftz_f32_slowpath
        .type           $__internal_0_$__cuda_sm3x_div_rn_noftz_f32_slowpath,@function
        .size           $__internal_0_$__cuda_sm3x_div_rn_noftz_f32_slowpath,(.L_x_97 - $__internal_0_$__cuda_sm3x_div_rn_noftz_f32_slowpath)
$__internal_0_$__cuda_sm3x_div_rn_noftz_f32_slowpath:
[--C-:B------:R-:W-:Y:S01]  /*4160*/  SHF.R.U32.HI R3, RZ, 0x17, R0.reuse ;  /* 0x00000017ff037819 */ /* 0x100fe20000011600 */
[----:B------:R-:W-:-:S03]  /*4170*/  IMAD.MOV.U32 R4, RZ, RZ, R0 ;  /* 0x000000ffff047224 */ /* 0x000fc600078e0000 */
[----:B------:R-:W-:-:S05]  /*4180*/  LOP3.LUT R3, R3, 0xff, RZ, 0xc0, !PT ;  /* 0x000000ff03037812 */ /* 0x000fca00078ec0ff */
[----:B------:R-:W-:-:S05]  /*4190*/  VIADD R6, R3, 0xffffffff ;  /* 0xffffffff03067836 */ /* 0x000fca0000000000 */
[----:B------:R-:W-:-:S13]  /*41a0*/  ISETP.GT.U32.OR P0, PT, R6, 0xfd, !PT ;  /* 0x000000fd0600780c */ /* 0x000fda0007f04470 */
[----:B------:R-:W-:Y:S01]  /*41b0*/  @!P0 IMAD.MOV.U32 R5, RZ, RZ, RZ ;  /* 0x000000ffff058224 */ /* 0x000fe200078e00ff */
[----:B------:R-:W-:Y:S06]  /*41c0*/  @!P0 BRA `(.L_x_88) ;  /* 0x00000000003c8947 */ /* 0x000fec0003800000 */
[----:B------:R-:W-:-:S13]  /*41d0*/  FSETP.GTU.FTZ.AND P0, PT, |R0|, +INF , PT ;  /* 0x7f8000000000780b */ /* 0x000fda0003f1c200 */
[----:B------:R-:W-:Y:S05]  /*41e0*/  @P0 BRA `(.L_x_89) ;  /* 0x0000000400280947 */ /* 0x000fea0003800000 */
[----:B------:R-:W-:-:S05]  /*41f0*/  HFMA2 R5, -RZ, RZ, 2.4375, 0 ;  /* 0x40e00000ff057431 */ /* 0x000fca00000001ff */
[----:B------:R-:W-:-:S13]  /*4200*/  LOP3.LUT P0, RZ, R5, 0x7fffffff, R4, 0xc8, !PT ;  /* 0x7fffffff05ff7812 */ /* 0x000fda000780c804 */
[----:B------:R-:W-:Y:S05]  /*4210*/  @!P0 BRA `(.L_x_90) ;  /* 0x0000000400148947 */ /* 0x000fea0003800000 */
[----:B------:R-:W-:-:S13]  /*4220*/  LOP3.LUT P0, RZ, R4, 0x7fffffff, RZ, 0xc0, !PT ;  /* 0x7fffffff04ff7812 */ /* 0x000fda000780c0ff */
[----:B------:R-:W-:Y:S05]  /*4230*/  @!P0 BRA `(.L_x_91) ;  /* 0x0000000400048947 */ /* 0x000fea0003800000 */
[----:B------:R-:W-:Y:S02]  /*4240*/  FSETP.NEU.FTZ.AND P0, PT, |R0|, +INF , PT ;  /* 0x7f8000000000780b */ /* 0x000fe40003f1d200 */
[----:B------:R-:W-:-:S04]  /*4250*/  LOP3.LUT P1, RZ, R5, 0x7fffffff, RZ, 0xc0, !PT ;  /* 0x7fffffff05ff7812 */ /* 0x000fc8000782c0ff */
[----:B------:R-:W-:-:S13]  /*4260*/  PLOP3.LUT P0, PT, P0, P1, PT, 0x2f, 0xf2 ;  /* 0x0000000000f2781c */ /* 0x000fda0000702577 */
[----:B------:R-:W-:Y:S05]  /*4270*/  @P0 BRA `(.L_x_92) ;  /* 0x0000000000e80947 */ /* 0x000fea0003800000 */
[----:B------:R-:W-:-:S13]  /*4280*/  ISETP.GE.AND P0, PT, R6, RZ, PT ;  /* 0x000000ff0600720c */ /* 0x000fda0003f06270 */
[----:B------:R-:W-:Y:S02]  /*4290*/  @P0 IMAD.MOV.U32 R5, RZ, RZ, RZ ;  /* 0x000000ffff050224 */ /* 0x000fe400078e00ff */
[----:B------:R-:W-:Y:S01]  /*42a0*/  @!P0 FFMA R4, R0, 1.84467440737095516160e+19, RZ ;  /* 0x5f80000000048823 */ /* 0x000fe200000000ff */
[----:B------:R-:W-:-:S07]  /*42b0*/  @!P0 IMAD.MOV.U32 R5, RZ, RZ, -0x40 ;  /* 0xffffffc0ff058424 */ /* 0x000fce00078e00ff */
.L_x_88:
[----:B------:R-:W-:Y:S01]  /*42c0*/  UMOV UR4, 0x40e00000 ;  /* 0x40e0000000047882 */ /* 0x000fe20000000000 */
[----:B------:R-:W-:Y:S01]  /*42d0*/  IADD3 R3, PT, PT, R3, -0x7f, RZ ;  /* 0xffffff8103037810 */ /* 0x000fe20007ffe0ff */
[----:B------:R-:W-:-:S03]  /*42e0*/  UIADD3 UR4, UPT, UPT, UR4, -0x1000000, URZ ;  /* 0xff00000004047890 */ /* 0x000fc6000fffe0ff */
[----:B------:R-:W-:Y:S01]  /*42f0*/  IADD3 R5, PT, PT, R5, -0x2, R3 ;  /* 0xfffffffe05057810 */ /* 0x000fe20007ffe003 */
[----:B------:R-:W-:Y:S02]  /*4300*/  IMAD R0, R3, -0x800000, R4 ;  /* 0xff80000003007824 */ /* 0x000fe400078e0204 */
[----:B------:R-:W-:-:S03]  /*4310*/  FADD.FTZ R7, -RZ, -UR4 ;  /* 0x80000004ff077e21 */ /* 0x000fc60008010100 */
[----:B------:R-:W0:Y:S02]  /*4320*/  MUFU.RCP R6, UR4 ;  /* 0x0000000400067d08 */ /* 0x000e240008001000 */
[----:B0-----:R-:W-:-:S04]  /*4330*/  FFMA R9, R6, R7, 1 ;  /* 0x3f80000006097423 */ /* 0x001fc80000000007 */
[----:B------:R-:W-:-:S04]  /*4340*/  FFMA R9, R6, R9, R6 ;  /* 0x0000000906097223 */ /* 0x000fc80000000006 */
[----:B------:R-:W-:-:S04]  /*4350*/  FFMA R4, R0, R9, RZ ;  /* 0x0000000900047223 */ /* 0x000fc800000000ff */
[----:B------:R-:W-:-:S04]  /*4360*/  FFMA R6, R7, R4, R0 ;  /* 0x0000000407067223 */ /* 0x000fc80000000000 */
[----:B------:R-:W-:-:S04]  /*4370*/  FFMA R6, R9, R6, R4 ;  /* 0x0000000609067223 */ /* 0x000fc80000000004 */
[----:B------:R-:W-:-:S04]  /*4380*/  FFMA R7, R7, R6, R0 ;  /* 0x0000000607077223 */ /* 0x000fc80000000000 */
[----:B------:R-:W-:-:S05]  /*4390*/  FFMA R4, R9, R7, R6 ;  /* 0x0000000709047223 */ /* 0x000fca0000000006 */
[----:B------:R-:W-:-:S04]  /*43a0*/  SHF.R.U32.HI R0, RZ, 0x17, R4 ;  /* 0x00000017ff007819 */ /* 0x000fc80000011604 */
[----:B------:R-:W-:-:S05]  /*43b0*/  LOP3.LUT R0, R0, 0xff, RZ, 0xc0, !PT ;  /* 0x000000ff00007812 */ /* 0x000fca00078ec0ff */
[----:B------:R-:W-:-:S04]  /*43c0*/  IMAD.IADD R8, R0, 0x1, R5 ;  /* 0x0000000100087824 */ /* 0x000fc800078e0205 */
[----:B------:R-:W-:-:S05]  /*43d0*/  VIADD R0, R8, 0xffffffff ;  /* 0xffffffff08007836 */ /* 0x000fca0000000000 */
[----:B------:R-:W-:-:S13]  /*43e0*/  ISETP.GE.U32.AND P0, PT, R0, 0xfe, PT ;  /* 0x000000fe0000780c */ /* 0x000fda0003f06070 */
[----:B------:R-:W-:Y:S05]  /*43f0*/  @!P0 BRA `(.L_x_93) ;  /* 0x0000000000808947 */ /* 0x000fea0003800000 */
[----:B------:R-:W-:-:S13]  /*4400*/  ISETP.GT.AND P0, PT, R8, 0xfe, PT ;  /* 0x000000fe0800780c */ /* 0x000fda0003f04270 */
[----:B------:R-:W-:Y:S05]  /*4410*/  @P0 BRA `(.L_x_94) ;  /* 0x00000000006c0947 */ /* 0x000fea0003800000 */
[----:B------:R-:W-:-:S13]  /*4420*/  ISETP.GE.AND P0, PT, R8, 0x1, PT ;  /* 0x000000010800780c */ /* 0x000fda0003f06270 */
[----:B------:R-:W-:Y:S05]  /*4430*/  @P0 BRA `(.L_x_95) ;  /* 0x0000000000980947 */ /* 0x000fea0003800000 */
[----:B------:R-:W-:Y:S02]  /*4440*/  ISETP.GE.AND P0, PT, R8, -0x18, PT ;  /* 0xffffffe80800780c */ /* 0x000fe40003f06270 */
[----:B------:R-:W-:-:S11]  /*4450*/  LOP3.LUT R4, R4, 0x80000000, RZ, 0xc0, !PT ;  /* 0x8000000004047812 */ /* 0x000fd600078ec0ff */
[----:B------:R-:W-:Y:S05]  /*4460*/  @!P0 BRA `(.L_x_95) ;  /* 0x00000000008c8947 */ /* 0x000fea0003800000 */
[CC--:B------:R-:W-:Y:S01]  /*4470*/  FFMA.RZ R0, R9.reuse, R7.reuse, R6 ;  /* 0x0000000709007223 */ /* 0x0c0fe2000000c006 */
[----:B------:R-:W-:Y:S01]  /*4480*/  IMAD.MOV R5, RZ, RZ, -R8 ;  /* 0x000000ffff057224 */ /* 0x000fe200078e0a08 */
[C---:B------:R-:W-:Y:S02]  /*4490*/  ISETP.NE.AND P2, PT, R8.reuse, RZ, PT ;  /* 0x000000ff0800720c */ /* 0x040fe40003f45270 */
[----:B------:R-:W-:Y:S02]  /*44a0*/  ISETP.NE.AND P1, PT, R8, RZ, PT ;  /* 0x000000ff0800720c */ /* 0x000fe40003f25270 */
[----:B------:R-:W-:Y:S01]  /*44b0*/  LOP3.LUT R3, R0, 0x7fffff, RZ, 0xc0, !PT ;  /* 0x007fffff00037812 */ /* 0x000fe200078ec0ff */
[CCC-:B------:R-:W-:Y:S01]  /*44c0*/  FFMA.RP R0, R9.reuse, R7.reuse, R6.reuse ;  /* 0x0000000709007223 */ /* 0x1c0fe20000008006 */
[----:B------:R-:W-:Y:S01]  /*44d0*/  FFMA.RM R9, R9, R7, R6 ;  /* 0x0000000709097223 */ /* 0x000fe20000004006 */
[----:B------:R-:W-:Y:S02]  /*44e0*/  IADD3 R6, PT, PT, R8, 0x20, RZ ;  /* 0x0000002008067810 */ /* 0x000fe40007ffe0ff */
[----:B------:R-:W-:-:S02]  /*44f0*/  LOP3.LUT R3, R3, 0x800000, RZ, 0xfc, !PT ;  /* 0x0080000003037812 */ /* 0x000fc400078efcff */
[----:B------:R-:W-:Y:S02]  /*4500*/  FSETP.NEU.FTZ.AND P0, PT, R0, R9, PT ;  /* 0x000000090000720b */ /* 0x000fe40003f1d000 */
[----:B------:R-:W-:Y:S02]  /*4510*/  SHF.L.U32 R6, R3, R6, RZ ;  /* 0x0000000603067219 */ /* 0x000fe400000006ff */
[----:B------:R-:W-:Y:S02]  /*4520*/  SEL R0, R5, RZ, P2 ;  /* 0x000000ff05007207 */ /* 0x000fe40001000000 */
[----:B------:R-:W-:Y:S02]  /*4530*/  ISETP.NE.AND P1, PT, R6, RZ, P1 ;  /* 0x000000ff0600720c */ /* 0x000fe40000f25270 */
[----:B------:R-:W-:Y:S02]  /*4540*/  SHF.R.U32.HI R0, RZ, R0, R3 ;  /* 0x00000000ff007219 */ /* 0x000fe40000011603 */
[----:B------:R-:W-:-:S02]  /*4550*/  PLOP3.LUT P0, PT, P0, P1, PT, 0xf8, 0x8f ;  /* 0x00000000008f781c */ /* 0x000fc40000703f70 */
[----:B------:R-:W-:Y:S02]  /*4560*/  SHF.R.U32.HI R6, RZ, 0x1, R0 ;  /* 0x00000001ff067819 */ /* 0x000fe40000011600 */
[----:B------:R-:W-:-:S04]  /*4570*/  SEL R3, RZ, 0x1, !P0 ;  /* 0x00000001ff037807 */ /* 0x000fc80004000000 */
[----:B------:R-:W-:-:S04]  /*4580*/  LOP3.LUT R3, R3, 0x1, R6, 0xf8, !PT ;  /* 0x0000000103037812 */ /* 0x000fc800078ef806 */
[----:B------:R-:W-:-:S05]  /*4590*/  LOP3.LUT R3, R3, R0, RZ, 0xc0, !PT ;  /* 0x0000000003037212 */ /* 0x000fca00078ec0ff */
[----:B------:R-:W-:-:S05]  /*45a0*/  IMAD.IADD R3, R6, 0x1, R3 ;  /* 0x0000000106037824 */ /* 0x000fca00078e0203 */
[----:B------:R-:W-:Y:S01]  /*45b0*/  LOP3.LUT R4, R3, R4, RZ, 0xfc, !PT ;  /* 0x0000000403047212 */ /* 0x000fe200078efcff */
[----:B------:R-:W-:Y:S06]  /*45c0*/  BRA `(.L_x_95) ;  /* 0x0000000000347947 */ /* 0x000fec0003800000 */
.L_x_94:
[----:B------:R-:W-:-:S04]  /*45d0*/  LOP3.LUT R4, R4, 0x80000000, RZ, 0xc0, !PT ;  /* 0x8000000004047812 */ /* 0x000fc800078ec0ff */
[----:B------:R-:W-:Y:S01]  /*45e0*/  LOP3.LUT R4, R4, 0x7f800000, RZ, 0xfc, !PT ;  /* 0x7f80000004047812 */ /* 0x000fe200078efcff */
[----:B------:R-:W-:Y:S06]  /*45f0*/  BRA `(.L_x_95) ;  /* 0x0000000000287947 */ /* 0x000fec0003800000 */
.L_x_93:
[----:B------:R-:W-:Y:S01]  /*4600*/  LEA R4, R5, R4, 0x17 ;  /* 0x0000000405047211 */ /* 0x000fe200078eb8ff */
[----:B------:R-:W-:Y:S06]  /*4610*/  BRA `(.L_x_95) ;  /* 0x0000000000207947 */ /* 0x000fec0003800000 */
.L_x_92:
[----:B------:R-:W-:-:S04]  /*4620*/  LOP3.LUT R4, R5, 0x80000000, R4, 0x48, !PT ;  /* 0x8000000005047812 */ /* 0x000fc800078e4804 */
[----:B------:R-:W-:Y:S01]  /*4630*/  LOP3.LUT R4, R4, 0x7f800000, RZ, 0xfc, !PT ;  /* 0x7f80000004047812 */ /* 0x000fe200078efcff */
[----:B------:R-:W-:Y:S06]  /*4640*/  BRA `(.L_x_95) ;  /* 0x0000000000147947 */ /* 0x000fec0003800000 */
.L_x_91:
[----:B------:R-:W-:Y:S01]  /*4650*/  LOP3.LUT R4, R5, 0x80000000, R4, 0x48, !PT ;  /* 0x8000000005047812 */ /* 0x000fe200078e4804 */
[----:B------:R-:W-:Y:S06]  /*4660*/  BRA `(.L_x_95) ;  /* 0x00000000000c7947 */ /* 0x000fec0003800000 */
.L_x_90:
[----:B------:R-:W0:Y:S01]  /*4670*/  MUFU.RSQ R4, -QNAN ;  /* 0xffc0000000047908 */ /* 0x000e220000001400 */
[----:B------:R-:W-:Y:S05]  /*4680*/  BRA `(.L_x_95) ;  /* 0x0000000000047947 */ /* 0x000fea0003800000 */
.L_x_89:
[----:B------:R-:W-:-:S07]  /*4690*/  FADD.FTZ R4, R0, 7 ;  /* 0x40e0000000047421 */ /* 0x000fce0000010000 */
.L_x_95:
[----:B------:R-:W-:-:S04]  /*46a0*/  IMAD.MOV.U32 R3, RZ, RZ, 0x0 ;  /* 0x00000000ff037424 */ /* 0x000fc800078e00ff */
[----:B0-----:R-:W-:Y:S05]  /*46b0*/  RET.REL.NODEC R2 `(_Z7kernel1PfPhmm) ;  /* 0xffffffb802507950 */ /* 0x001fea0003c3ffff */
.L_x_96:
        /* <DEDUP_REMOVED lines=12> */
.L_x_97:


//--------------------- .nv.global.init           --------------------------
	.section	.nv.global.init,"aw",@progbits
.nv.global.init:
	.type		$str$2,@object
	.size		$str$2,($str$1 - $str$2)
$str$2:
        /*0000*/ 	.byte	0x6d, 0x65, 0x74, 0x61, 0x5b, 0x25, 0x64, 0x5d, 0x20, 0x3d, 0x20, 0x25, 0x75, 0x0a, 0x00
	.type		$str$1,@object
	.size		$str$1,($str - $str$1)
$str$1:
        /*000f*/ 	.byte	0x69, 0x6e, 0x70, 0x75, 0x74, 0x5b, 0x25, 0x64, 0x5d, 0x20, 0x3d, 0x20, 0x25, 0x66, 0x0a, 0x00
	.type		$str,@object
	.size		$str,(.L_43 - $str)
$str:
        /*001f*/ 	.byte	0x6d, 0x65, 0x74, 0x61, 0x5f, 0x62, 0x75, 0x66, 0x66, 0x5b, 0x25, 0x64, 0x5d, 0x20, 0x3d, 0x20
        /*002f*/ 	.byte	0x25, 0x66, 0x0a, 0x00
.L_43:


//--------------------- .nv.shared.reserved.0     --------------------------
	.section	.nv.shared.reserved.0,"aw",@nobits
	.weak		__nv_reservedSMEM_offset_0_alias
	.size		__nv_reservedSMEM_offset_0_alias, 0, 64
	.other		__nv_reservedSMEM_offset_0_alias,@"STO_CUDA_RESERVED_SHARED STV_DEFAULT"
__nv_reservedSMEM_offset_0_alias:
	.zero		0
	.zero		64


//--------------------- .nv.global                --------------------------
	.section	.nv.global,"aw",@nobits
.nv.global:
	.type		_ZN34_INTERNAL_fa69216a_4_k_cu_56effa996thrust24THRUST_300001_SM_1000_NS3seqE,@object
	.size		_ZN34_INTERNAL_fa69216a_4_k_cu_56effa996thrust24THRUST_300001_SM_1000_NS3seqE,(_ZN34_INTERNAL_fa69216a_4_k_cu_56effa994cuda3std3__48in_placeE - _ZN34_INTERNAL_fa69216a_4_k_cu_56effa996thrust24THRUST_300001_SM_1000_NS3seqE)
_ZN34_INTERNAL_fa69216a_4_k_cu_56effa996thrust24THRUST_300001_SM_1000_NS3seqE:
	.zero		1
	.type		_ZN34_INTERNAL_fa69216a_4_k_cu_56effa994cuda3std3__48in_placeE,@object
	.size		_ZN34_INTERNAL_fa69216a_4_k_cu_56effa994cuda3std3__48in_placeE,(_ZN34_INTERNAL_fa69216a_4_k_cu_56effa994cuda3std6ranges3__45__cpo4sizeE - _ZN34_INTERNAL_fa69216a_4_k_cu_56effa994cuda3std3__48in_placeE)
_ZN34_INTERNAL_fa69216a_4_k_cu_56effa994cuda3std3__48in_placeE:
	.zero		1
	.type		_ZN34_INTERNAL_fa69216a_4_k_cu_56effa994cuda3std6ranges3__45__cpo4sizeE,@object
	.size		_ZN34_INTERNAL_fa69216a_4_k_cu_56effa994cuda3std6ranges3__45__cpo4sizeE,(_ZN34_INTERNAL_fa69216a_4_k_cu_56effa996thrust24THRUST_300001_SM_1000_NS12placeholders2_3E - _ZN34_INTERNAL_fa69216a_4_k_cu_56effa994cuda3std6ranges3__45__cpo4sizeE)
_ZN34_INTERNAL_fa69216a_4_k_cu_56effa994cuda3std6ranges3__45__cpo4sizeE:
	.zero		1
	.type		_ZN34_INTERNAL_fa69216a_4_k_cu_56effa996thrust24THRUST_300001_SM_1000_NS12placeholders2_3E,@object
	.size		_ZN34_INTERNAL_fa69216a_4_k_cu_56effa996thrust24THRUST_300001_SM_1000_NS12placeholders2_3E,(_ZN34_INTERNAL_fa69216a_4_k_cu_56effa994cuda3std3__45__cpo6cbeginE - _ZN34_INTERNAL_fa69216a_4_k_cu_56effa996thrust24THRUST_300001_SM_1000_NS12placeholders2_3E)
_ZN34_INTERNAL_fa69216a_4_k_cu_56effa996thrust24THRUST_300001_SM_1000_NS12placeholders2_3E:
	.zero		1
	.type		_ZN34_INTERNAL_fa69216a_4_k_cu_56effa994cuda3std3__45__cpo6cbeginE,@object
	.size		_ZN34_INTERNAL_fa69216a_4_k_cu_56effa994cuda3std3__45__cpo6cbeginE,(_ZN34_INTERNAL_fa69216a_4_k_cu_56effa994cuda3std6ranges3__45__cpo6cbeginE - _ZN34_INTERNAL_fa69216a_4_k_cu_56effa994cuda3std3__45__cpo6cbeginE)
_ZN34_INTERNAL_fa69216a_4_k_cu_56effa994cuda3std3__45__cpo6cbeginE:
	.zero		1
	.type		_ZN34_INTERNAL_fa69216a_4_k_cu_56effa994cuda3std6ranges3__45__cpo6cbeginE,@object
	.size		_ZN34_INTERNAL_fa69216a_4_k_cu_56effa994cuda3std6ranges3__45__cpo6cbeginE,(_ZN34_INTERNAL_fa69216a_4_k_cu_56effa996thrust24THRUST_300001_SM_1000_NS12placeholders2_7E - _ZN34_INTERNAL_fa69216a_4_k_cu_56effa994cuda3std6ranges3__45__cpo6cbeginE)
_ZN34_INTERNAL_fa69216a_4_k_cu_56effa994cuda3std6ranges3__45__cpo6cbeginE:
	.zero		1
	.type		_ZN34_INTERNAL_fa69216a_4_k_cu_56effa996thrust24THRUST_300001_SM_1000_NS12placeholders2_7E,@object
	.size		_ZN34_INTERNAL_fa69216a_4_k_cu_56effa996thrust24THRUST_300001_SM_1000_NS12placeholders2_7E,(_ZN34_INTERNAL_fa69216a_4_k_cu_56effa994cuda3std3__45__cpo7crbeginE - _ZN34_INTERNAL_fa69216a_4_k_cu_56effa996thrust24THRUST_300001_SM_1000_NS12placeholders2_7E)
_ZN34_INTERNAL_fa69216a_4_k_cu_56effa996thrust24THRUST_300001_SM_1000_NS12placeholders2_7E:
	.zero		1
	.type		_ZN34_INTERNAL_fa69216a_4_k_cu_56effa994cuda3std3__45__cpo7crbeginE,@object
	.size		_ZN34_INTERNAL_fa69216a_4_k_cu_56effa994cuda3std3__45__cpo7crbeginE,(_ZN34_INTERNAL_fa69216a_4_k_cu_56effa994cuda3std6ranges3__45__cpo4nextE - _ZN34_INTERNAL_fa69216a_4_k_cu_56effa994cuda3std3__45__cpo7crbeginE)
_ZN34_INTERNAL_fa69216a_4_k_cu_56effa994cuda3std3__45__cpo7crbeginE:
	.zero		1
	.type		_ZN34_INTERNAL_fa69216a_4_k_cu_56effa994cuda3std6ranges3__45__cpo4nextE,@object
	.size		_ZN34_INTERNAL_fa69216a_4_k_cu_56effa994cuda3std6ranges3__45__cpo4nextE,(_ZN34_INTERNAL_fa69216a_4_k_cu_56effa994cuda3std6ranges3__45__cpo4swapE - _ZN34_INTERNAL_fa69216a_4_k_cu_56effa994cuda3std6ranges3__45__cpo4nextE)
_ZN34_INTERNAL_fa69216a_4_k_cu_56effa994cuda3std6ranges3__45__cpo4nextE:
	.zero		1
	.type		_ZN34_INTERNAL_fa69216a_4_k_cu_56effa994cuda3std6ranges3__45__cpo4swapE,@object
	.size		_ZN34_INTERNAL_fa69216a_4_k_cu_56effa994cuda3std6ranges3__45__cpo4swapE,(_ZN34_INTERNAL_fa69216a_4_k_cu_56effa996thrust24THRUST_300001_SM_1000_NS8cuda_cub10par_nosyncE - _ZN34_INTERNAL_fa69216a_4_k_cu_56effa994cuda3std6ranges3__45__cpo4swapE)
_ZN34_INTERNAL_fa69216a_4_k_cu_56effa994cuda3std6ranges3__45__cpo4swapE:
	.zero		1
	.type		_ZN34_INTERNAL_fa69216a_4_k_cu_56effa996thrust24THRUST_300001_SM_1000_NS8cuda_cub10par_nosyncE,@object
	.size		_ZN34_INTERNAL_fa69216a_4_k_cu_56effa996thrust24THRUST_300001_SM_1000_NS8cuda_cub10par_nosyncE,(_ZN34_INTERNAL_fa69216a_4_k_cu_56effa996thrust24THRUST_300001_SM_1000_NS12placeholders2_9E - _ZN34_INTERNAL_fa69216a_4_k_cu_56effa996thrust24THRUST_300001_SM_1000_NS8cuda_cub10par_nosyncE)
_ZN34_INTERNAL_fa69216a_4_k_cu_56effa996thrust24THRUST_300001_SM_1000_NS8cuda_cub10par_nosyncE:
	.zero		1
	.type		_ZN34_INTERNAL_fa69216a_4_k_cu_56effa996thrust24THRUST_300001_SM_1000_NS12placeholders2_9E,@object
	.size		_ZN34_INTERNAL_fa69216a_4_k_cu_56effa996thrust24THRUST_300001_SM_1000_NS12placeholders2_9E,(_ZN34_INTERNAL_fa69216a_4_k_cu_56effa994cuda3std3__436_GLOBAL__N__fa69216a_4_k_cu_56effa996ignoreE - _ZN34_INTERNAL_fa69216a_4_k_cu_56effa996thrust24THRUST_300001_SM_1000_NS12placeholders2_9E)
_ZN34_INTERNAL_fa69216a_4_k_cu_56effa996thrust24THRUST_300001_SM_1000_NS12placeholders2_9E:
	.zero		1
	.type		_ZN34_INTERNAL_fa69216a_4_k_cu_56effa994cuda3std3__436_GLOBAL__N__fa69216a_4_k_cu_56effa996ignoreE,@object
	.size		_ZN34_INTERNAL_fa69216a_4_k_cu_56effa994cuda3std3__436_GLOBAL__N__fa69216a_4_k_cu_56effa996ignoreE,(_ZN34_INTERNAL_fa69216a_4_k_cu_56effa994cuda3std6ranges3__45__cpo4dataE - _ZN34_INTERNAL_fa69216a_4_k_cu_56effa994cuda3std3__436_GLOBAL__N__fa69216a_4_k_cu_56effa996ignoreE)
_ZN34_INTERNAL_fa69216a_4_k_cu_56effa994cuda3std3__436_GLOBAL__N__fa69216a_4_k_cu_56effa996ignoreE:
	.zero		1
	.type		_ZN34_INTERNAL_fa69216a_4_k_cu_56effa994cuda3std6ranges3__45__cpo4dataE,@object
	.size		_ZN34_INTERNAL_fa69216a_4_k_cu_56effa994cuda3std6ranges3__45__cpo4dataE,(_ZN34_INTERNAL_fa69216a_4_k_cu_56effa996thrust24THRUST_300001_SM_1000_NS12placeholders2_1E - _ZN34_INTERNAL_fa69216a_4_k_cu_56effa994cuda3std6ranges3__45__cpo4dataE)
_ZN34_INTERNAL_fa69216a_4_k_cu_56effa994cuda3std6ranges3__45__cpo4dataE:
	.zero		1
	.type		_ZN34_INTERNAL_fa69216a_4_k_cu_56effa996thrust24THRUST_300001_SM_1000_NS12placeholders2_1E,@object
	.size		_ZN34_INTERNAL_fa69216a_4_k_cu_56effa996thrust24THRUST_300001_SM_1000_NS12placeholders2_1E,(_ZN34_INTERNAL_fa69216a_4_k_cu_56effa994cuda3std3__45__cpo5beginE - _ZN34_INTERNAL_fa69216a_4_k_cu_56effa996thrust24THRUST_300001_SM_1000_NS12placeholders2_1E)
_ZN34_INTERNAL_fa69216a_4_k_cu_56effa996thrust24THRUST_300001_SM_1000_NS12placeholders2_1E:
	.zero		1
	.type		_ZN34_INTERNAL_fa69216a_4_k_cu_56effa994cuda3std3__45__cpo5beginE,@object
	.size		_ZN34_INTERNAL_fa69216a_4_k_cu_56effa994cuda3std3__45__cpo5beginE,(_ZN34_INTERNAL_fa69216a_4_k_cu_56effa994cuda3std6ranges3__45__cpo5beginE - _ZN34_INTERNAL_fa69216a_4_k_cu_56effa994cuda3std3__45__cpo5beginE)
_ZN34_INTERNAL_fa69216a_4_k_cu_56effa994cuda3std3__45__cpo5beginE:
	.zero		1
	.type		_ZN34_INTERNAL_fa69216a_4_k_cu_56effa994cuda3std6ranges3__45__cpo5beginE,@object
	.size		_ZN34_INTERNAL_fa69216a_4_k_cu_56effa994cuda3std6ranges3__45__cpo5beginE,(_ZN34_INTERNAL_fa69216a_4_k_cu_56effa996thrust24THRUST_300001_SM_1000_NS12placeholders2_5E - _ZN34_INTERNAL_fa69216a_4_k_cu_56effa994cuda3std6ranges3__45__cpo5beginE)
_ZN34_INTERNAL_fa69216a_4_k_cu_56effa994cuda3std6ranges3__45__cpo5beginE:
	.zero		1
	.type		_ZN34_INTERNAL_fa69216a_4_k_cu_56effa996thrust24THRUST_300001_SM_1000_NS12placeholders2_5E,@object
	.size		_ZN34_INTERNAL_fa69216a_4_k_cu_56effa996thrust24THRUST_300001_SM_1000_NS12placeholders2_5E,(_ZN34_INTERNAL_fa69216a_4_k_cu_56effa994cuda3std3__45__cpo6rbeginE - _ZN34_INTERNAL_fa69216a_4_k_cu_56effa996thrust24THRUST_300001_SM_1000_NS12placeholders2_5E)
_ZN34_INTERNAL_fa69216a_4_k_cu_56effa996thrust24THRUST_300001_SM_1000_NS12placeholders2_5E:
	.zero		1
	.type		_ZN34_INTERNAL_fa69216a_4_k_cu_56effa994cuda3std3__45__cpo6rbeginE,@object
	.size		_ZN34_INTERNAL_fa69216a_4_k_cu_56effa994cuda3std3__45__cpo6rbeginE,(_ZN34_INTERNAL_fa69216a_4_k_cu_56effa994cuda3std6ranges3__45__cpo7advanceE - _ZN34_INTERNAL_fa69216a_4_k_cu_56effa994cuda3std3__45__cpo6rbeginE)
_ZN34_INTERNAL_fa69216a_4_k_cu_56effa994cuda3std3__45__cpo6rbeginE:
	.zero		1
	.type		_ZN34_INTERNAL_fa69216a_4_k_cu_56effa994cuda3std6ranges3__45__cpo7advanceE,@object
	.size		_ZN34_INTERNAL_fa69216a_4_k_cu_56effa994cuda3std6ranges3__45__cpo7advanceE,(_ZN34_INTERNAL_fa69216a_4_k_cu_56effa994cuda3std3__47nulloptE - _ZN34_INTERNAL_fa69216a_4_k_cu_56effa994cuda3std6ranges3__45__cpo7advanceE)
_ZN34_INTERNAL_fa69216a_4_k_cu_56effa994cuda3std6ranges3__45__cpo7advanceE:
	.zero		1
	.type		_ZN34_INTERNAL_fa69216a_4_k_cu_56effa994cuda3std3__47nulloptE,@object
	.size		_ZN34_INTERNAL_fa69216a_4_k_cu_56effa994cuda3std3__47nulloptE,(_ZN34_INTERNAL_fa69216a_4_k_cu_56effa994cuda3std6ranges3__45__cpo8distanceE - _ZN34_INTERNAL_fa69216a_4_k_cu_56effa994cuda3std3__47nulloptE)
_ZN34_INTERNAL_fa69216a_4_k_cu_56effa994cuda3std3__47nulloptE:
	.zero		1
	.type		_ZN34_INTERNAL_fa69216a_4_k_cu_56effa994cuda3std6ranges3__45__cpo8distanceE,@object
	.size		_ZN34_INTERNAL_fa69216a_4_k_cu_56effa994cuda3std6ranges3__45__cpo8distanceE,(_ZN34_INTERNAL_fa69216a_4_k_cu_56effa996thrust24THRUST_300001_SM_1000_NS12placeholders3_10E - _ZN34_INTERNAL_fa69216a_4_k_cu_56effa994cuda3std6ranges3__45__cpo8distanceE)
_ZN34_INTERNAL_fa69216a_4_k_cu_56effa994cuda3std6ranges3__45__cpo8distanceE:
	.zero		1
	.type		_ZN34_INTERNAL_fa69216a_4_k_cu_56effa996thrust24THRUST_300001_SM_1000_NS12placeholders3_10E,@object
	.size		_ZN34_INTERNAL_fa69216a_4_k_cu_56effa996thrust24THRUST_300001_SM_1000_NS12placeholders3_10E,(_ZN34_INTERNAL_fa69216a_4_k_cu_56effa994cuda3std3__419piecewise_constructE - _ZN34_INTERNAL_fa69216a_4_k_cu_56effa996thrust24THRUST_300001_SM_1000_NS12placeholders3_10E)
_ZN34_INTERNAL_fa69216a_4_k_cu_56effa996thrust24THRUST_300001_SM_1000_NS12placeholders3_10E:
	.zero		1
	.type		_ZN34_INTERNAL_fa69216a_4_k_cu_56effa994cuda3std3__419piecewise_constructE,@object
	.size		_ZN34_INTERNAL_fa69216a_4_k_cu_56effa994cuda3std3__419piecewise_constructE,(_ZN34_INTERNAL_fa69216a_4_k_cu_56effa994cuda3std6ranges3__45__cpo5cdataE - _ZN34_INTERNAL_fa69216a_4_k_cu_56effa994cuda3std3__419piecewise_constructE)
_ZN34_INTERNAL_fa69216a_4_k_cu_56effa994cuda3std3__419piecewise_constructE:
	.zero		1
	.type		_ZN34_INTERNAL_fa69216a_4_k_cu_56effa994cuda3std6ranges3__45__cpo5cdataE,@object
	.size		_ZN34_INTERNAL_fa69216a_4_k_cu_56effa994cuda3std6ranges3__45__cpo5cdataE,(_ZN34_INTERNAL_fa69216a_4_k_cu_56effa996thrust24THRUST_300001_SM_1000_NS12placeholders2_2E - _ZN34_INTERNAL_fa69216a_4_k_cu_56effa994cuda3std6ranges3__45__cpo5cdataE)
_ZN34_INTERNAL_fa69216a_4_k_cu_56effa994cuda3std6ranges3__45__cpo5cdataE:
	.zero		1
	.type		_ZN34_INTERNAL_fa69216a_4_k_cu_56effa996thrust24THRUST_300001_SM_1000_NS12placeholders2_2E,@object
	.size		_ZN34_INTERNAL_fa69216a_4_k_cu_56effa996thrust24THRUST_300001_SM_1000_NS12placeholders2_2E,(_ZN34_INTERNAL_fa69216a_4_k_cu_56effa994cuda3std3__45__cpo3endE - _ZN34_INTERNAL_fa69216a_4_k_cu_56effa996thrust24THRUST_300001_SM_1000_NS12placeholders2_2E)
_ZN34_INTERNAL_fa69216a_4_k_cu_56effa996thrust24THRUST_300001_SM_1000_NS12placeholders2_2E:
	.zero		1
	.type		_ZN34_INTERNAL_fa69216a_4_k_cu_56effa994cuda3std3__45__cpo3endE,@object
	.size		_ZN34_INTERNAL_fa69216a_4_k_cu_56effa994cuda3std3__45__cpo3endE,(_ZN34_INTERNAL_fa69216a_4_k_cu_56effa994cuda3std6ranges3__45__cpo3endE - _ZN34_INTERNAL_fa69216a_4_k_cu_56effa994cuda3std3__45__cpo3endE)
_ZN34_INTERNAL_fa69216a_4_k_cu_56effa994cuda3std3__45__cpo3endE:
	.zero		1
	.type		_ZN34_INTERNAL_fa69216a_4_k_cu_56effa994cuda3std6ranges3__45__cpo3endE,@object
	.size		_ZN34_INTERNAL_fa69216a_4_k_cu_56effa994cuda3std6ranges3__45__cpo3endE,(_ZN34_INTERNAL_fa69216a_4_k_cu_56effa996thrust24THRUST_300001_SM_1000_NS12placeholders2_6E - _ZN34_INTERNAL_fa69216a_4_k_cu_56effa994cuda3std6ranges3__45__cpo3endE)
_ZN34_INTERNAL_fa69216a_4_k_cu_56effa994cuda3std6ranges3__45__cpo3endE:
	.zero		1
	.type		_ZN34_INTERNAL_fa69216a_4_k_cu_56effa996thrust24THRUST_300001_SM_1000_NS12placeholders2_6E,@object
	.size		_ZN34_INTERNAL_fa69216a_4_k_cu_56effa996thrust24THRUST_300001_SM_1000_NS12placeholders2_6E,(_ZN34_INTERNAL_fa69216a_4_k_cu_56effa994cuda3std3__45__cpo4rendE - _ZN34_INTERNAL_fa69216a_4_k_cu_56effa996thrust24THRUST_300001_SM_1000_NS12placeholders2_6E)
_ZN34_INTERNAL_fa69216a_4_k_cu_56effa996thrust24THRUST_300001_SM_1000_NS12placeholders2_6E:
	.zero		1
	.type		_ZN34_INTERNAL_fa69216a_4_k_cu_56effa994cuda3std3__45__cpo4rendE,@object
	.size		_ZN34_INTERNAL_fa69216a_4_k_cu_56effa994cuda3std3__45__cpo4rendE,(_ZN34_INTERNAL_fa69216a_4_k_cu_56effa994cuda3std6ranges3__45__cpo9iter_swapE - _ZN34_INTERNAL_fa69216a_4_k_cu_56effa994cuda3std3__45__cpo4rendE)
_ZN34_INTERNAL_fa69216a_4_k_cu_56effa994cuda3std3__45__cpo4rendE:
	.zero		1
	.type		_ZN34_INTERNAL_fa69216a_4_k_cu_56effa994cuda3std6ranges3__45__cpo9iter_swapE,@object
	.size		_ZN34_INTERNAL_fa69216a_4_k_cu_56effa994cuda3std6ranges3__45__cpo9iter_swapE,(_ZN34_INTERNAL_fa69216a_4_k_cu_56effa994cuda3std3__48unexpectE - _ZN34_INTERNAL_fa69216a_4_k_cu_56effa994cuda3std6ranges3__45__cpo9iter_swapE)
_ZN34_INTERNAL_fa69216a_4_k_cu_56effa994cuda3std6ranges3__45__cpo9iter_swapE:
	.zero		1
	.type		_ZN34_INTERNAL_fa69216a_4_k_cu_56effa994cuda3std3__48unexpectE,@object
	.size		_ZN34_INTERNAL_fa69216a_4_k_cu_56effa994cuda3std3__48unexpectE,(_ZN34_INTERNAL_fa69216a_4_k_cu_56effa996thrust24THRUST_300001_SM_1000_NS8cuda_cub3parE - _ZN34_INTERNAL_fa69216a_4_k_cu_56effa994cuda3std3__48unexpectE)
_ZN34_INTERNAL_fa69216a_4_k_cu_56effa994cuda3std3__48unexpectE:
	.zero		1
	.type		_ZN34_INTERNAL_fa69216a_4_k_cu_56effa996thrust24THRUST_300001_SM_1000_NS8cuda_cub3parE,@object
	.size		_ZN34_INTERNAL_fa69216a_4_k_cu_56effa996thrust24THRUST_300001_SM_1000_NS8cuda_cub3parE,(_ZN34_INTERNAL_fa69216a_4_k_cu_56effa996thrust24THRUST_300001_SM_1000_NS12placeholders2_4E - _ZN34_INTERNAL_fa69216a_4_k_cu_56effa996thrust24THRUST_300001_SM_1000_NS8cuda_cub3parE)
_ZN34_INTERNAL_fa69216a_4_k_cu_56effa996thrust24THRUST_300001_SM_1000_NS8cuda_cub3parE:
	.zero		1
	.type		_ZN34_INTERNAL_fa69216a_4_k_cu_56effa996thrust24THRUST_300001_SM_1000_NS12placeholders2_4E,@object
	.size		_ZN34_INTERNAL_fa69216a_4_k_cu_56effa996thrust24THRUST_300001_SM_1000_NS12placeholders2_4E,(_ZN34_INTERNAL_fa69216a_4_k_cu_56effa994cuda3std3__45__cpo4cendE - _ZN34_INTERNAL_fa69216a_4_k_cu_56effa996thrust24THRUST_300001_SM_1000_NS12placeholders2_4E)
_ZN34_INTERNAL_fa69216a_4_k_cu_56effa996thrust24THRUST_300001_SM_1000_NS12placeholders2_4E:
	.zero		1
	.type		_ZN34_INTERNAL_fa69216a_4_k_cu_56effa994cuda3std3__45__cpo4cendE,@object
	.size		_ZN34_INTERNAL_fa69216a_4_k_cu_56effa994cuda3std3__45__cpo4cendE,(_ZN34_INTERNAL_fa69216a_4_k_cu_56effa994cuda3std6ranges3__45__cpo4cendE - _ZN34_INTERNAL_fa69216a_4_k_cu_56effa994cuda3std3__45__cpo4cendE)
_ZN34_INTERNAL_fa69216a_4_k_cu_56effa994cuda3std3__45__cpo4cendE:
	.zero		1
	.type		_ZN34_INTERNAL_fa69216a_4_k_cu_56effa994cuda3std6ranges3__45__cpo4cendE,@object
	.size		_ZN34_INTERNAL_fa69216a_4_k_cu_56effa994cuda3std6ranges3__45__cpo4cendE,(_ZN34_INTERNAL_fa69216a_4_k_cu_56effa994cuda3std3__420unreachable_sentinelE - _ZN34_INTERNAL_fa69216a_4_k_cu_56effa994cuda3std6ranges3__45__cpo4cendE)
_ZN34_INTERNAL_fa69216a_4_k_cu_56effa994cuda3std6ranges3__45__cpo4cendE:
	.zero		1
	.type		_ZN34_INTERNAL_fa69216a_4_k_cu_56effa994cuda3std3__420unreachable_sentinelE,@object
	.size		_ZN34_INTERNAL_fa69216a_4_k_cu_56effa994cuda3std3__420unreachable_sentinelE,(_ZN34_INTERNAL_fa69216a_4_k_cu_56effa994cuda3std6ranges3__45__cpo5ssizeE - _ZN34_INTERNAL_fa69216a_4_k_cu_56effa994cuda3std3__420unreachable_sentinelE)
_ZN34_INTERNAL_fa69216a_4_k_cu_56effa994cuda3std3__420unreachable_sentinelE:
	.zero		1
	.type		_ZN34_INTERNAL_fa69216a_4_k_cu_56effa994cuda3std6ranges3__45__cpo5ssizeE,@object
	.size		_ZN34_INTERNAL_fa69216a_4_k_cu_56effa994cuda3std6ranges3__45__cpo5ssizeE,(_ZN34_INTERNAL_fa69216a_4_k_cu_56effa996thrust24THRUST_300001_SM_1000_NS12placeholders2_8E - _ZN34_INTERNAL_fa69216a_4_k_cu_56effa994cuda3std6ranges3__45__cpo5ssizeE)
_ZN34_INTERNAL_fa69216a_4_k_cu_56effa994cuda3std6ranges3__45__cpo5ssizeE:
	.zero		1
	.type		_ZN34_INTERNAL_fa69216a_4_k_cu_56effa996thrust24THRUST_300001_SM_1000_NS12placeholders2_8E,@object
	.size		_ZN34_INTERNAL_fa69216a_4_k_cu_56effa996thrust24THRUST_300001_SM_1000_NS12placeholders2_8E,(_ZN34_INTERNAL_fa69216a_4_k_cu_56effa994cuda3std3__45__cpo5crendE - _ZN34_INTERNAL_fa69216a_4_k_cu_56effa996thrust24THRUST_300001_SM_1000_NS12placeholders2_8E)
_ZN34_INTERNAL_fa69216a_4_k_cu_56effa996thrust24THRUST_300001_SM_1000_NS12placeholders2_8E:
	.zero		1
	.type		_ZN34_INTERNAL_fa69216a_4_k_cu_56effa994cuda3std3__45__cpo5crendE,@object
	.size		_ZN34_INTERNAL_fa69216a_4_k_cu_56effa994cuda3std3__45__cpo5crendE,(_ZN34_INTERNAL_fa69216a_4_k_cu_56effa994cuda3std6ranges3__45__cpo4prevE - _ZN34_INTERNAL_fa69216a_4_k_cu_56effa994cuda3std3__45__cpo5crendE)
_ZN34_INTERNAL_fa69216a_4_k_cu_56effa994cuda3std3__45__cpo5crendE:
	.zero		1
	.type		_ZN34_INTERNAL_fa69216a_4_k_cu_56effa994cuda3std6ranges3__45__cpo4prevE,@object
	.size		_ZN34_INTERNAL_fa69216a_4_k_cu_56effa994cuda3std6ranges3__45__cpo4prevE,(_ZN34_INTERNAL_fa69216a_4_k_cu_56effa994cuda3std6ranges3__45__cpo9iter_moveE - _ZN34_INTERNAL_fa69216a_4_k_cu_56effa994cuda3std6ranges3__45__cpo4prevE)
_ZN34_INTERNAL_fa69216a_4_k_cu_56effa994cuda3std6ranges3__45__cpo4prevE:
	.zero		1
	.type		_ZN34_INTERNAL_fa69216a_4_k_cu_56effa994cuda3std6ranges3__45__cpo9iter_moveE,@object
	.size		_ZN34_INTERNAL_fa69216a_4_k_cu_56effa994cuda3std6ranges3__45__cpo9iter_moveE,(_ZN34_INTERNAL_fa69216a_4_k_cu_56effa996thrust24THRUST_300001_SM_1000_NS6system6detail10sequential3seqE - _ZN34_INTERNAL_fa69216a_4_k_cu_56effa994cuda3std6ranges3__45__cpo9iter_moveE)
_ZN34_INTERNAL_fa69216a_4_k_cu_56effa994cuda3std6ranges3__45__cpo9iter_moveE:
	.zero		1
	.type		_ZN34_INTERNAL_fa69216a_4_k_cu_56effa996thrust24THRUST_300001_SM_1000_NS6system6detail10sequential3seqE,@object
	.size		_ZN34_INTERNAL_fa69216a_4_k_cu_56effa996thrust24THRUST_300001_SM_1000_NS6system6detail10sequential3seqE,(.L_31 - _ZN34_INTERNAL_fa69216a_4_k_cu_56effa996thrust24THRUST_300001_SM_1000_NS6system6detail10sequential3seqE)
_ZN34_INTERNAL_fa69216a_4_k_cu_56effa996thrust24THRUST_300001_SM_1000_NS6system6detail10sequential3seqE:
	.zero		1
.L_31:


//--------------------- .nv.shared._Z7kernel1PfPhmm --------------------------
	.section	.nv.shared._Z7kernel1PfPhmm,"aw",@nobits
	.sectionflags	@""
	.align	4
.nv.shared._Z7kernel1PfPhmm:
	.zero		9216


//--------------------- .nv.constant0._ZN3cub18CUB_300001_SM_10006detail8for_each13static_kernelINS2_12policy_hub_t12policy_500_tElN6thrust24THRUST_300001_SM_1000_NS8cuda_cub6__fill7functorINS7_10device_ptrIfEEfEEEEvT0_T1_ --------------------------
	.section	.nv.constant0._ZN3cub18CUB_300001_SM_10006detail8for_each13static_kernelINS2_12policy_hub_t12policy_500_tElN6thrust24THRUST_300001_SM_1000_NS8cuda_cub6__fill7functorINS7_10device_ptrIfEEfEEEEvT0_T1_,"a",@progbits
	.sectionflags	@""
	.align	4
.nv.constant0._ZN3cub18CUB_300001_SM_10006detail8for_each13static_kernelINS2_12policy_hub_t12policy_500_tElN6thrust24THRUST_300001_SM_1000_NS8cuda_cub6__fill7functorINS7_10device_ptrIfEEfEEEEvT0_T1_:
	.zero		920


//--------------------- .nv.constant0._ZN3cub18CUB_300001_SM_10006detail11EmptyKernelIvEEvv --------------------------
	.section	.nv.constant0._ZN3cub18CUB_300001_SM_10006detail11EmptyKernelIvEEvv,"a",@progbits
	.sectionflags	@""
	.align	4
.nv.constant0._ZN3cub18CUB_300001_SM_10006detail11EmptyKernelIvEEvv:
	.zero		896


//--------------------- .nv.constant0._Z7kernel1PfPhmm --------------------------
	.section	.nv.constant0._Z7kernel1PfPhmm,"a",@progbits
	.sectionflags	@""
	.align	4
.nv.constant0._Z7kernel1PfPhmm:
	.zero		928


//--------------------- SYMBOLS --------------------------

	.type		.nv.reservedSmem.offset0,@object
	.size		.nv.reservedSmem.offset0,0x4
	.type		.nv.reservedSmem.cap,@object
	.size		.nv.reservedSmem.cap,0x4
	.type		vprintf,@function
